def gluon_tcgen05(
    a_ptr,
    b_ptr,
    c_ptr,
    M,
    N,
    K,
    stride_am,
    stride_bk,
    stride_cm,
    BLOCK_M: gl.constexpr,
    BLOCK_N: gl.constexpr,
    BLOCK_K: gl.constexpr,
    DTYPE: gl.constexpr,
    A_LAYOUT: gl.constexpr,
    B_LAYOUT: gl.constexpr,
    C_LAYOUT: gl.constexpr,
    B_SHAPE: gl.constexpr,
    TMEM_LAYOUT: gl.constexpr,
    TMEM_REG: gl.constexpr,
    TRANS_B: gl.constexpr,
    NUM_BUFFERS: gl.constexpr,
):
    a_desc = tma.make_tensor_descriptor(
        a_ptr, [M, K], [stride_am, 1], [BLOCK_M, BLOCK_K], A_LAYOUT
    )
    b_desc = tma.make_tensor_descriptor(
        b_ptr,
        [N, K] if TRANS_B else [K, N],
        [stride_bk, 1],
        B_SHAPE,
        B_LAYOUT,
    )
    c_desc = tma.make_tensor_descriptor(
        c_ptr, [M, N], [stride_cm, 1], [BLOCK_M, BLOCK_N], C_LAYOUT
    )

    a_bufs = gl.allocate_shared_memory(
        DTYPE, [NUM_BUFFERS, BLOCK_M, BLOCK_K], A_LAYOUT
    )
    b_bufs = gl.allocate_shared_memory(DTYPE, [NUM_BUFFERS] + B_SHAPE, B_LAYOUT)

    pid_m = gl.program_id(0)
    pid_n = gl.program_id(1)
    off_m = pid_m * BLOCK_M
    off_n = pid_n * BLOCK_N

    tma_bars = gl.allocate_shared_memory(
        gl.int64, [NUM_BUFFERS, 1], mbarrier.MBarrierLayout()
    )
    mma_bars = gl.allocate_shared_memory(
        gl.int64, [NUM_BUFFERS, 1], mbarrier.MBarrierLayout()
    )
    for i in gl.static_range(NUM_BUFFERS):
        mbarrier.init(tma_bars.index(i), count=1)
        mbarrier.init(mma_bars.index(i), count=1)

    acc_tmem = allocate_tensor_memory(gl.float32, [BLOCK_M, BLOCK_N], TMEM_LAYOUT)
    idx = 0
    phase = 0
    use_acc = False
    for k in range(0, K, BLOCK_K):
        a = a_bufs.index(idx)
        b = b_bufs.index(idx)
        tma_bar = tma_bars.index(idx)
        mma_bar = mma_bars.index(idx)
        mbarrier.expect(
            tma_bar, a_desc.block_type.nbytes + b_desc.block_type.nbytes
        )
        tma.async_copy_global_to_shared(a_desc, [off_m, k], tma_bar, a)
        tma.async_copy_global_to_shared(
            b_desc, [off_n, k] if TRANS_B else [k, off_n], tma_bar, b
        )
        mbarrier.wait(tma_bar, phase=phase)

        if TRANS_B:
            b = b.permute((1, 0))
        tcgen05_mma(a, b, acc_tmem, use_acc=use_acc)
        tcgen05_commit(mma_bar)
        mbarrier.wait(mma_bar, phase=phase)
        use_acc = True

        idx += 1
        if idx == NUM_BUFFERS:
            idx = 0
            phase ^= 1

    for i in gl.static_range(NUM_BUFFERS):
        mbarrier.invalidate(tma_bars.index(i))
        mbarrier.invalidate(mma_bars.index(i))

    acc = acc_tmem.load(TMEM_REG)
    c_smem = gl.allocate_shared_memory(DTYPE, [BLOCK_M, BLOCK_N], C_LAYOUT)
    c_smem.store(acc.to(DTYPE))
    fence_async_shared()
    tma.async_copy_shared_to_global(c_desc, [off_m, off_n], c_smem)
    tma.store_wait(pendings=0)

# config = {"BLOCK_K": 64, "BLOCK_M": 128, "BLOCK_N": 128, "arch": "sm_100", "dtype": "fp8e4m3", "num_buffers": 4, "num_warps": 8, "trans_b": 0}
# arch = sm_100


// ===== COMPILED SASS (sm_100a) =====

	.target	sm_100a

	.elftype	@"ET_EXEC"


//--------------------- .note.nv.tkinfo           --------------------------
	.section	.note.nv.tkinfo,"",@"SHT_NOTE"
	.sectionflags	@"SHF_NOTE_NV_TKINFO"
	.tkinfo
        /*0018*/ 	.word	0x00000081
        /*0030*/ 	.string	""
        /*0030*/ 	.string	"ptxas-blackwell"
        /*0030*/ 	.string	"Cuda compilation tools, release 12.9, V12.9.86"
        /*0030*/ 	.string	"Build cuda_12.9.r12.9/compiler.36037853_0"
        /*0030*/ 	.string	"-v  -suppress-debug-info  -lineinfo  -arch sm_100a "



//--------------------- .note.nv.cuver            --------------------------
	.section	.note.nv.cuver,"",@"SHT_NOTE"
	.sectionflags	@"SHF_NOTE_NV_CUVER"
        /*0018*/ 	.short	0x0001
        /*001a*/ 	.short	0x0064
        /*001c*/ 	.short	0x0001
        /*001e*/ 	.short	0x0000
        /*0020*/ 	.short	0x0001
        /*0022*/ 	.short	0x0000


//--------------------- .nv.info                  --------------------------
	.section	.nv.info,"",@"SHT_CUDA_INFO"
	.align	4


	//----- nvinfo : EIATTR_REGCOUNT
	.align		4
        /*0000*/ 	.byte	0x04, 0x2f
        /*0002*/ 	.short	(.L_4 - .L_3)
	.align		4
.L_3:
        /*0004*/ 	.word	index@(gluon_tcgen05)
        /*0008*/ 	.word	0x00000047


	//----- nvinfo : EIATTR_FRAME_SIZE
	.align		4
.L_4:
        /*000c*/ 	.byte	0x04, 0x11
        /*000e*/ 	.short	(.L_6 - .L_5)
	.align		4
.L_5:
        /*0010*/ 	.word	index@($__internal_2_$__cuda_sm10x_tcgen05_guardrail_trap_unallocated_columns_being_dealloced)
        /*0014*/ 	.word	0x00000000


	//----- nvinfo : EIATTR_FRAME_SIZE
	.align		4
.L_6:
        /*0018*/ 	.byte	0x04, 0x11
        /*001a*/ 	.short	(.L_8 - .L_7)
	.align		4
.L_7:
        /*001c*/ 	.word	index@($__internal_1_$__cuda_sm10x_tcgen05_guardrail_trap_phase_invalid_during_alloc)
        /*0020*/ 	.word	0x00000000


	//----- nvinfo : EIATTR_FRAME_SIZE
	.align		4
.L_8:
        /*0024*/ 	.byte	0x04, 0x11
        /*0026*/ 	.short	(.L_10 - .L_9)
	.align		4
.L_9:
        /*0028*/ 	.word	index@($__internal_0_$__cuda_sm10x_tcgen05_guardrail_trap_col_being_dealloced_not_returned_by_alloc)
        /*002c*/ 	.word	0x00000000


	//----- nvinfo : EIATTR_FRAME_SIZE
	.align		4
.L_10:
        /*0030*/ 	.byte	0x04, 0x11
        /*0032*/ 	.short	(.L_12 - .L_11)
	.align		4
.L_11:
        /*0034*/ 	.word	index@(gluon_tcgen05)
        /*0038*/ 	.word	0x00000000


	//----- nvinfo : EIATTR_MIN_STACK_SIZE
	.align		4
.L_12:
        /*003c*/ 	.byte	0x04, 0x12
        /*003e*/ 	.short	(.L_14 - .L_13)
	.align		4
.L_13:
        /*0040*/ 	.word	index@(gluon_tcgen05)
        /*0044*/ 	.word	0x00000000
.L_14:


//--------------------- .nv.info.gluon_tcgen05    --------------------------
	.section	.nv.info.gluon_tcgen05,"",@"SHT_CUDA_INFO"
	.sectionflags	@""
	.align	4


	//----- nvinfo : EIATTR_CUDA_API_VERSION
	.align		4
        /*0000*/ 	.byte	0x04, 0x37
        /*0002*/ 	.short	(.L_16 - .L_15)
.L_15:
        /*0004*/ 	.word	0x00000081


	//----- nvinfo : EIATTR_KPARAM_INFO
	.align		4
.L_16:
        /*0008*/ 	.byte	0x04, 0x17
        /*000a*/ 	.short	(.L_18 - .L_17)
.L_17:
        /*000c*/ 	.word	0x00000000
        /*0010*/ 	.short	0x000a
        /*0012*/ 	.short	0x0048
        /*0014*/ 	.byte	0x00, 0xf4, 0x21, 0x00


	//----- nvinfo : EIATTR_KPARAM_INFO
	.align		4
.L_18:
        /*0018*/ 	.byte	0x04, 0x17
        /*001a*/ 	.short	(.L_20 - .L_19)
.L_19:
        /*001c*/ 	.word	0x00000000
        /*0020*/ 	.short	0x0009
        /*0022*/ 	.short	0x0040
        /*0024*/ 	.byte	0x00, 0xf4, 0x21, 0x00


	//----- nvinfo : EIATTR_KPARAM_INFO
	.align		4
.L_20:
        /*0028*/ 	.byte	0x04, 0x17
        /*002a*/ 	.short	(.L_22 - .L_21)
.L_21:
        /*002c*/ 	.word	0x00000000
        /*0030*/ 	.short	0x0008
        /*0032*/ 	.short	0x0038
        /*0034*/ 	.byte	0x00, 0xf0, 0x21, 0x00


	//----- nvinfo : EIATTR_KPARAM_INFO
	.align		4
.L_22:
        /*0038*/ 	.byte	0x04, 0x17
        /*003a*/ 	.short	(.L_24 - .L_23)
.L_23:
        /*003c*/ 	.word	0x00000000
        /*0040*/ 	.short	0x0007
        /*0042*/ 	.short	0x0030
        /*0044*/ 	.byte	0x00, 0xf0, 0x21, 0x00


	//----- nvinfo : EIATTR_KPARAM_INFO
	.align		4
.L_24:
        /*0048*/ 	.byte	0x04, 0x17
        /*004a*/ 	.short	(.L_26 - .L_25)
.L_25:
        /*004c*/ 	.word	0x00000000
        /*0050*/ 	.short	0x0006
        /*0052*/ 	.short	0x0028
        /*0054*/ 	.byte	0x00, 0xf0, 0x21, 0x00


	//----- nvinfo : EIATTR_KPARAM_INFO
	.align		4
.L_26:
        /*0058*/ 	.byte	0x04, 0x17
        /*005a*/ 	.short	(.L_28 - .L_27)
.L_27:
        /*005c*/ 	.word	0x00000000
        /*0060*/ 	.short	0x0005
        /*0062*/ 	.short	0x0020
        /*0064*/ 	.byte	0x00, 0xf0, 0x11, 0x00


	//----- nvinfo : EIATTR_KPARAM_INFO
	.align		4
.L_28:
        /*0068*/ 	.byte	0x04, 0x17
        /*006a*/ 	.short	(.L_30 - .L_29)
.L_29:
        /*006c*/ 	.word	0x00000000
        /*0070*/ 	.short	0x0004
        /*0072*/ 	.short	0x001c
        /*0074*/ 	.byte	0x00, 0xf0, 0x11, 0x00


	//----- nvinfo : EIATTR_KPARAM_INFO
	.align		4
.L_30:
        /*0078*/ 	.byte	0x04, 0x17
        /*007a*/ 	.short	(.L_32 - .L_31)
.L_31:
        /*007c*/ 	.word	0x00000000
        /*0080*/ 	.short	0x0003
        /*0082*/ 	.short	0x0018
        /*0084*/ 	.byte	0x00, 0xf0, 0x11, 0x00


	//----- nvinfo : EIATTR_KPARAM_INFO
	.align		4
.L_32:
        /*0088*/ 	.byte	0x04, 0x17
        /*008a*/ 	.short	(.L_34 - .L_33)
.L_33:
        /*008c*/ 	.word	0x00000000
        /*0090*/ 	.short	0x0002
        /*0092*/ 	.short	0x0010
        /*0094*/ 	.byte	0x00, 0xf4, 0x21, 0x00


	//----- nvinfo : EIATTR_KPARAM_INFO
	.align		4
.L_34:
        /*0098*/ 	.byte	0x04, 0x17
        /*009a*/ 	.short	(.L_36 - .L_35)
.L_35:
        /*009c*/ 	.word	0x00000000
        /*00a0*/ 	.short	0x0001
        /*00a2*/ 	.short	0x0008
        /*00a4*/ 	.byte	0x00, 0xf4, 0x21, 0x00


	//----- nvinfo : EIATTR_KPARAM_INFO
	.align		4
.L_36:
        /*00a8*/ 	.byte	0x04, 0x17
        /*00aa*/ 	.short	(.L_38 - .L_37)
.L_37:
        /*00ac*/ 	.word	0x00000000
        /*00b0*/ 	.short	0x0000
        /*00b2*/ 	.short	0x0000
        /*00b4*/ 	.byte	0x00, 0xf4, 0x21, 0x00


	//----- nvinfo : EIATTR_AT_ENTRY_FRAGMENTS
	.align		4
.L_38:
        /*00b8*/ 	.byte	0x04, 0x4f
        /*00ba*/ 	.short	(.L_40 - .L_39)


	//   ....[0]....
.L_39:
        /*00bc*/ 	.word	0x00000004


	//----- nvinfo : EIATTR_RESERVED_SMEM_USED
	.align		4
.L_40:
        /*00c0*/ 	.byte	0x01, 0x41
	.zero		2


	//----- nvinfo : EIATTR_SPARSE_MMA_MASK
	.align		4
        /*00c4*/ 	.byte	0x03, 0x50
        /*00c6*/ 	.short	0x0000


	//----- nvinfo : EIATTR_TCGEN05_1CTA_USED
	.align		4
        /*00c8*/ 	.byte	0x01, 0x51
	.zero		2


	//----- nvinfo : EIATTR_MAXREG_COUNT
	.align		4
        /*00cc*/ 	.byte	0x03, 0x1b
        /*00ce*/ 	.short	0x00ff


	//----- nvinfo : EIATTR_NUM_BARRIERS
	.align		4
        /*00d0*/ 	.byte	0x02, 0x4c
        /*00d2*/ 	.byte	0x01
	.zero		1


	//----- nvinfo : EIATTR_INT_WARP_WIDE_INSTR_OFFSETS
	.align		4
        /*00d4*/ 	.byte	0x04, 0x31
        /*00d6*/ 	.short	(.L_42 - .L_41)


	//   ....[0]....
.L_41:
        /*00d8*/ 	.word	0x00001620


	//   ....[1]....
        /*00dc*/ 	.word	0x00001640


	//   ....[2]....
        /*00e0*/ 	.word	0x000016c0


	//   ....[3]....
        /*00e4*/ 	.word	0x00001a90


	//   ....[4]....
        /*00e8*/ 	.word	0x00001aa0


	//   ....[5]....
        /*00ec*/ 	.word	0x00001ab0


	//   ....[6]....
        /*00f0*/ 	.word	0x00001ac0


	//   ....[7]....
        /*00f4*/ 	.word	0x00001d60


	//   ....[8]....
        /*00f8*/ 	.word	0x00001d70


	//   ....[9]....
        /*00fc*/ 	.word	0x00001ee0


	//   ....[10]....
        /*0100*/ 	.word	0x00001f30


	//   ....[11]....
        /*0104*/ 	.word	0x00001f40


	//   ....[12]....
        /*0108*/ 	.word	0x00001f70


	//   ....[13]....
        /*010c*/ 	.word	0x00002180


	//   ....[14]....
        /*0110*/ 	.word	0x00002190


	//   ....[15]....
        /*0114*/ 	.word	0x00002520


	//   ....[16]....
        /*0118*/ 	.word	0x00002530


	//   ....[17]....
        /*011c*/ 	.word	0x000029a0


	//   ....[18]....
        /*0120*/ 	.word	0x000029f0


	//----- nvinfo : EIATTR_COOP_GROUP_MASK_REGIDS
	.align		4
.L_42:
        /*0124*/ 	.byte	0x04, 0x29
        /*0126*/ 	.short	(.L_44 - .L_43)


	//   ....[0]....
.L_43:
        /*0128*/ 	.word	0xffffffff


	//   ....[1]....
        /*012c*/ 	.word	0xffffffff


	//   ....[2]....
        /*0130*/ 	.word	0xffffffff


	//   ....[3]....
        /*0134*/ 	.word	0xffffffff


	//   ....[4]....
        /*0138*/ 	.word	0xffffffff


	//   ....[5]....
        /*013c*/ 	.word	0xffffffff


	//   ....[6]....
        /*0140*/ 	.word	0xffffffff


	//   ....[7]....
        /*0144*/ 	.word	0xffffffff


	//   ....[8]....
        /*0148*/ 	.word	0xffffffff


	//   ....[9]....
        /*014c*/ 	.word	0xffffffff


	//----- nvinfo : EIATTR_COOP_GROUP_INSTR_OFFSETS
	.align		4
.L_44:
        /*0150*/ 	.byte	0x04, 0x28
        /*0152*/ 	.short	(.L_46 - .L_45)


	//   ....[0]....
.L_45:
        /*0154*/ 	.word	0x00000050


	//   ....[1]....
        /*0158*/ 	.word	0x00000310


	//   ....[2]....
        /*015c*/ 	.word	0x000004f0


	//   ....[3]....
        /*0160*/ 	.word	0x000009a0


	//   ....[4]....
        /*0164*/ 	.word	0x00000ae0


	//   ....[5]....
        /*0168*/ 	.word	0x00000f50


	//   ....[6]....
        /*016c*/ 	.word	0x00001090


	//   ....[7]....
        /*0170*/ 	.word	0x000014e0


	//   ....[8]....
        /*0174*/ 	.word	0x00002830


	//   ....[9]....
        /*0178*/ 	.word	0x00002aa0


	//----- nvinfo : EIATTR_VRC_CTA_INIT_COUNT
	.align		4
.L_46:
        /*017c*/ 	.byte	0x02, 0x4a
        /*017e*/ 	.byte	0x80
	.zero		1


	//----- nvinfo : EIATTR_MBARRIER_INSTR_OFFSETS
	.align		4
        /*0180*/ 	.byte	0x04, 0x39
        /*0182*/ 	.short	(.L_48 - .L_47)


	//   ....[0]....
.L_47:
        /*0184*/ 	.word	0x000016e0
        /*0188*/ 	.word	0x000000ff
        /*018c*/ 	.word	0x00010000
        /*0190*/ 	.short	0x0100
        /*0192*/ 	.byte	0x08
	.zero		1


	//   ....[1]....
        /*0194*/ 	.word	0x000016f0
        /*0198*/ 	.word	0x000000ff
        /*019c*/ 	.word	0x00010020
        /*01a0*/ 	.short	0x0100
        /*01a2*/ 	.byte	0x08
	.zero		1


	//   ....[2]....
        /*01a4*/ 	.word	0x000017a0
        /*01a8*/ 	.word	0x000000ff
        /*01ac*/ 	.word	0x00010008
        /*01b0*/ 	.short	0x0100
        /*01b2*/ 	.byte	0x08
	.zero		1


	//   ....[3]....
        /*01b4*/ 	.word	0x000017b0
        /*01b8*/ 	.word	0x000000ff
        /*01bc*/ 	.word	0x00010028
        /*01c0*/ 	.short	0x0100
        /*01c2*/ 	.byte	0x08
	.zero		1


	//   ....[4]....
        /*01c4*/ 	.word	0x00001890
        /*01c8*/ 	.word	0x000000ff
        /*01cc*/ 	.word	0x00010010
        /*01d0*/ 	.short	0x0100
        /*01d2*/ 	.byte	0x08
	.zero		1


	//   ....[5]....
        /*01d4*/ 	.word	0x000018a0
        /*01d8*/ 	.word	0x000000ff
        /*01dc*/ 	.word	0x00010030
        /*01e0*/ 	.short	0x0100
        /*01e2*/ 	.byte	0x08
	.zero		1


	//   ....[6]....
        /*01e4*/ 	.word	0x000019b0
        /*01e8*/ 	.word	0x000000ff
        /*01ec*/ 	.word	0x00010018
        /*01f0*/ 	.short	0x0100
        /*01f2*/ 	.byte	0x08
	.zero		1


	//   ....[7]....
        /*01f4*/ 	.word	0x000019c0
        /*01f8*/ 	.word	0x000000ff
        /*01fc*/ 	.word	0x00010038
        /*0200*/ 	.short	0x0100
        /*0202*/ 	.byte	0x08
	.zero		1


	//   ....[8]....
        /*0204*/ 	.word	0x00001ba0
        /*0208*/ 	.word	0x000000ff
        /*020c*/ 	.word	0x00010000
        /*0210*/ 	.short	0x010a
        /*0212*/ 	.byte	0x08
	.zero		1


	//   ....[9]....
        /*0214*/ 	.word	0x00001dc0
        /*0218*/ 	.word	0x000000ff
        /*021c*/ 	.word	0x00010020
        /*0220*/ 	.short	0x010a
        /*0222*/ 	.byte	0x08
	.zero		1


	//   ....[10]....
        /*0224*/ 	.word	0x00001fe0
        /*0228*/ 	.word	0x000000ff
        /*022c*/ 	.word	0x00010000
        /*0230*/ 	.short	0x010a
        /*0232*/ 	.byte	0x1c
	.zero		1


	//   ....[11]....
        /*0234*/ 	.word	0x000021d0
        /*0238*/ 	.word	0x000000ff
        /*023c*/ 	.word	0x00010020
        /*0240*/ 	.short	0x010a
        /*0242*/ 	.byte	0x1c
	.zero		1


	//   ....[12]....
        /*0244*/ 	.word	0x000022a0
        /*0248*/ 	.word	0x000000ff
        /*024c*/ 	.word	0x00010000
        /*0250*/ 	.short	0x0108
        /*0252*/ 	.byte	0x08
	.zero		1


	//   ....[13]....
        /*0254*/ 	.word	0x000022b0
        /*0258*/ 	.word	0x000000ff
        /*025c*/ 	.word	0x00010020
        /*0260*/ 	.short	0x0108
        /*0262*/ 	.byte	0x08
	.zero		1


	//   ....[14]....
        /*0264*/ 	.word	0x00002300
        /*0268*/ 	.word	0x000000ff
        /*026c*/ 	.word	0x00010008
        /*0270*/ 	.short	0x0108
        /*0272*/ 	.byte	0x08
	.zero		1


	//   ....[15]....
        /*0274*/ 	.word	0x00002310
        /*0278*/ 	.word	0x000000ff
        /*027c*/ 	.word	0x00010028
        /*0280*/ 	.short	0x0108
        /*0282*/ 	.byte	0x08
	.zero		1


	//   ....[16]....
        /*0284*/ 	.word	0x00002360
        /*0288*/ 	.word	0x000000ff
        /*028c*/ 	.word	0x00010010
        /*0290*/ 	.short	0x0108
        /*0292*/ 	.byte	0x08
	.zero		1


	//   ....[17]....
        /*0294*/ 	.word	0x00002370
        /*0298*/ 	.word	0x000000ff
        /*029c*/ 	.word	0x00010030
        /*02a0*/ 	.short	0x0108
        /*02a2*/ 	.byte	0x08
	.zero		1


	//   ....[18]....
        /*02a4*/ 	.word	0x000023c0
        /*02a8*/ 	.word	0x000000ff
        /*02ac*/ 	.word	0x00010018
        /*02b0*/ 	.short	0x0108
        /*02b2*/ 	.byte	0x08
	.zero		1


	//   ....[19]....
        /*02b4*/ 	.word	0x000023d0
        /*02b8*/ 	.word	0x000000ff
        /*02bc*/ 	.word	0x00010038
        /*02c0*/ 	.short	0x0108
        /*02c2*/ 	.byte	0x08
	.zero		1


	//   ....[20]....
        /*02c4*/ 	.word	0x00002ac0
        /*02c8*/ 	.word	0x000000ff
        /*02cc*/ 	.word	0x00010000
        /*02d0*/ 	.short	0x010a
        /*02d2*/ 	.byte	0x08
	.zero		1


	//   ....[21]....
        /*02d4*/ 	.word	0x00002af0
        /*02d8*/ 	.word	0x000000ff
        /*02dc*/ 	.word	0x00010020
        /*02e0*/ 	.short	0x010a
        /*02e2*/ 	.byte	0x08
	.zero		1


	//   ....[22]....
        /*02e4*/ 	.word	0x00002b20
        /*02e8*/ 	.word	0x000000ff
        /*02ec*/ 	.word	0x00010000
        /*02f0*/ 	.short	0x010a
        /*02f2*/ 	.byte	0x1c
	.zero		1


	//   ....[23]....
        /*02f4*/ 	.word	0x00002b50
        /*02f8*/ 	.word	0x000000ff
        /*02fc*/ 	.word	0x00010020
        /*0300*/ 	.short	0x010a
        /*0302*/ 	.byte	0x1c
	.zero		1


	//----- nvinfo : EIATTR_NUM_MBARRIERS
	.align		4
.L_48:
        /*0304*/ 	.byte	0x03, 0x38
        /*0306*/ 	.short	0x0008


	//----- nvinfo : EIATTR_EXIT_INSTR_OFFSETS
	.align		4
        /*0308*/ 	.byte	0x04, 0x1c
        /*030a*/ 	.short	(.L_50 - .L_49)


	//   ....[0]....
.L_49:
        /*030c*/ 	.word	0x00002ab0


	//----- nvinfo : EIATTR_REQNTID
	.align		4
.L_50:
        /*0310*/ 	.byte	0x04, 0x10
        /*0312*/ 	.short	(.L_52 - .L_51)
.L_51:
        /*0314*/ 	.word	0x00000100
        /*0318*/ 	.word	0x00000001
        /*031c*/ 	.word	0x00000001


	//----- nvinfo : EIATTR_CRS_STACK_SIZE
	.align		4
.L_52:
        /*0320*/ 	.byte	0x04, 0x1e
        /*0322*/ 	.short	(.L_54 - .L_53)
.L_53:
        /*0324*/ 	.word	0x00000000


	//----- nvinfo : EIATTR_CBANK_PARAM_SIZE
	.align		4
.L_54:
        /*0328*/ 	.byte	0x03, 0x19
        /*032a*/ 	.short	0x0050


	//----- nvinfo : EIATTR_PARAM_CBANK
	.align		4
        /*032c*/ 	.byte	0x04, 0x0a
        /*032e*/ 	.short	(.L_56 - .L_55)
	.align		4
.L_55:
        /*0330*/ 	.word	index@(.nv.constant0.gluon_tcgen05)
        /*0334*/ 	.short	0x0380
        /*0336*/ 	.short	0x0050


	//----- nvinfo : EIATTR_SW_WAR
	.align		4
.L_56:
        /*0338*/ 	.byte	0x04, 0x36
        /*033a*/ 	.short	(.L_58 - .L_57)
.L_57:
        /*033c*/ 	.word	0x00000008
.L_58:


//--------------------- .nv.compat                --------------------------
	.section	.nv.compat,"",@"SHT_CUDA_COMPAT_INFO"
	.align	4
        /*0000*/ 	.byte	0x02, 0x02, 0x02, 0x00, 0x02, 0x05, 0x05, 0x00, 0x02, 0x03, 0x03, 0x00, 0x02, 0x06, 0x01, 0x00


//--------------------- .nv.callgraph             --------------------------
	.section	.nv.callgraph,"",@"SHT_CUDA_CALLGRAPH"
	.align	4
	.sectionentsize	8
	.align		4
        /*0000*/ 	.word	0x00000000
	.align		4
        /*0004*/ 	.word	0xffffffff
	.align		4
        /*0008*/ 	.word	0x00000000
	.align		4
        /*000c*/ 	.word	0xfffffffe
	.align		4
        /*0010*/ 	.word	0x00000000
	.align		4
        /*0014*/ 	.word	0xfffffffd
	.align		4
        /*0018*/ 	.word	0x00000000
	.align		4
        /*001c*/ 	.word	0xfffffffc


//--------------------- .text.gluon_tcgen05       --------------------------
	.section	.text.gluon_tcgen05,"ax",@progbits
	.align	128
        .global         gluon_tcgen05
        .type           gluon_tcgen05,@function
        .size           gluon_tcgen05,(.L_x_85 - gluon_tcgen05)
        .other          gluon_tcgen05,@"STO_CUDA_ENTRY STV_DEFAULT"
gluon_tcgen05:
.text.gluon_tcgen05:
[----:B------:R-:W1:Y:S01]  /*0000*/  LDC R1, c[0x0][0x37c] ;  /* 0x0000df00ff017b82 */ /* 0x000e620000000800 */
[----:B------:R-:W2:Y:S02]  /*0010*/  S2R R0, SR_TID.X ;  /* 0x0000000000007919 */ /* 0x000ea40000002100 */
[----:B--2---:R-:W-:-:S13]  /*0020*/  ISETP.GE.U32.AND P2, PT, R0, 0x20, PT ;  /* 0x000000200000780c */ /* 0x004fda0003f46070 */
[----:B------:R-:W-:Y:S05]  /*0030*/  @P2 BRA `(.L_x_0) ;  /* 0x0000000000b82947 */ /* 0x000fea0003800000 */
[----:B------:R-:W2:Y:S01]  /*0040*/  S2UR UR6, SR_CgaCtaId ;  /* 0x00000000000679c3 */ /* 0x000ea20000008800 */
[----:B------:R-:W-:Y:S01]  /*0050*/  NOP ;  /* 0x0000000000007918 */ /* 0x000fe20000000000 */
[----:B------:R-:W-:Y:S02]  /*0060*/  UMOV UR4, 0x40 ;  /* 0x0000004000047882 */ /* 0x000fe40000000000 */
[----:B--2---:R-:W-:-:S09]  /*0070*/  ULEA UR4, UR6, UR4, 0x18 ;  /* 0x0000000406047291 */ /* 0x004fd2000f8ec0ff */
[----:B------:R-:W2:Y:S01]  /*0080*/  LDS.U8 R2, [UR4] ;  /* 0x00000004ff027984 */ /* 0x000ea20008000000 */
[----:B------:R-:W-:Y:S02]  /*0090*/  UMOV UR4, 0x400 ;  /* 0x0000040000047882 */ /* 0x000fe40000000000 */
[----:B------:R-:W-:Y:S01]  /*00a0*/  ULEA UR4, UR6, UR4, 0x18 ;  /* 0x0000000406047291 */ /* 0x000fe2000f8ec0ff */
[----:B--2---:R-:W-:-:S13]  /*00b0*/  ISETP.NE.AND P0, PT, R2, RZ, PT ;  /* 0x000000ff0200720c */ /* 0x004fda0003f05270 */
[----:B------:R-:W-:Y:S05]  /*00c0*/  @P0 BRA `(.L_x_1) ;  /* 0x00000000007c0947 */ /* 0x000fea0003800000 */
[----:B------:R-:W-:-:S13]  /*00d0*/  ELECT P0, URZ, PT ;  /* 0x0000000000ff782f */ /* 0x000fda0003800000 */
[----:B------:R-:W-:Y:S05]  /*00e0*/  @!P0 BRA `(.L_x_2) ;  /* 0x0000000000848947 */ /* 0x000fea0003800000 */
[----:B------:R-:W-:Y:S01]  /*00f0*/  UMOV UR5, 0x4 ;  /* 0x0000000400057882 */ /* 0x000fe20000000000 */
[----:B------:R-:W-:Y:S02]  /*0100*/  IMAD.MOV.U32 R5, RZ, RZ, 0x1 ;  /* 0x00000001ff057424 */ /* 0x000fe400078e00ff */
[----:B------:R-:W-:Y:S02]  /*0110*/  IMAD.MOV.U32 R3, RZ, RZ, 0xf ;  /* 0x0000000fff037424 */ /* 0x000fe400078e00ff */
[----:B------:R-:W-:Y:S04]  /*0120*/  DEPBAR.LE SB2, 0x36 ;  /* 0x0000ad800000791a */ /* 0x000fe80000000000 */
[----:B------:R-:W2:Y:S02]  /*0130*/  UTCATOMSWS.FIND_AND_SET.ALIGN UP0, UR5, UR5 ;  /* 0x00000005000575e3 */ /* 0x000ea40008000800 */
[----:B--2---:R-:W-:-:S04]  /*0140*/  PLOP3.LUT P0, PT, PT, PT, UP0, 0x80, 0x8 ;  /* 0x000000000008781c */ /* 0x004fc80003f0f008 */
[----:B------:R-:W-:-:S04]  /*0150*/  SEL R2, RZ, 0xffffffff, !P0 ;  /* 0xffffffffff027807 */ /* 0x000fc80004000000 */
[----:B------:R-:W-:Y:S01]  /*0160*/  ISETP.NE.AND P0, PT, R2, RZ, PT ;  /* 0x000000ff0200720c */ /* 0x000fe20003f05270 */
[----:B------:R-:W-:-:S12]  /*0170*/  IMAD.U32 R2, RZ, RZ, UR5 ;  /* 0x00000005ff027e24 */ /* 0x000fd8000f8e00ff */
[----:B------:R-:W-:Y:S05]  /*0180*/  @P0 BRA `(.L_x_3) ;  /* 0x0000000000240947 */ /* 0x000fea0003800000 */
.L_x_4:
[----:B------:R-:W-:Y:S05]  /*0190*/  NANOSLEEP 0x64 ;  /* 0x000000640000795d */ /* 0x000fea0003800000 */
[----:B------:R-:W-:-:S05]  /*01a0*/  UMOV UR5, 0x4 ;  /* 0x0000000400057882 */ /* 0x000fca0000000000 */
[----:B------:R-:W-:Y:S04]  /*01b0*/  DEPBAR.LE SB2, 0x36 ;  /* 0x0000ad800000791a */ /* 0x000fe80000000000 */
[----:B------:R-:W2:Y:S02]  /*01c0*/  UTCATOMSWS.FIND_AND_SET.ALIGN UP0, UR5, UR5 ;  /* 0x00000005000575e3 */ /* 0x000ea40008000800 */
[----:B--2---:R-:W-:-:S04]  /*01d0*/  PLOP3.LUT P0, PT, PT, PT, UP0, 0x80, 0x8 ;  /* 0x000000000008781c */ /* 0x004fc80003f0f008 */
[----:B------:R-:W-:-:S04]  /*01e0*/  SEL R2, RZ, 0xffffffff, !P0 ;  /* 0xffffffffff027807 */ /* 0x000fc80004000000 */
[----:B------:R-:W-:Y:S01]  /*01f0*/  ISETP.NE.AND P0, PT, R2, RZ, PT ;  /* 0x000000ff0200720c */ /* 0x000fe20003f05270 */
[----:B------:R-:W-:-:S12]  /*0200*/  IMAD.U32 R2, RZ, RZ, UR5 ;  /* 0x00000005ff027e24 */ /* 0x000fd8000f8e00ff */
[----:B------:R-:W-:Y:S05]  /*0210*/  @!P0 BRA `(.L_x_4) ;  /* 0xfffffffc00dc8947 */ /* 0x000fea000383ffff */
.L_x_3:
[C---:B------:R-:W-:Y:S01]  /*0220*/  VIADD R4, R2.reuse, 0x10 ;  /* 0x0000001002047836 */ /* 0x040fe20000000000 */
[----:B------:R-:W-:Y:S01]  /*0230*/  UMOV UR5, 0x50 ;  /* 0x0000005000057882 */ /* 0x000fe20000000000 */
[----:B------:R-:W-:Y:S01]  /*0240*/  SHF.L.U32 R3, R3, R2, RZ ;  /* 0x0000000203037219 */ /* 0x000fe200000006ff */
[----:B------:R-:W-:Y:S01]  /*0250*/  ULEA UR5, UR6, UR5, 0x18 ;  /* 0x0000000506057291 */ /* 0x000fe2000f8ec0ff */
[----:B------:R-:W-:Y:S01]  /*0260*/  IMAD.SHL.U32 R2, R2, 0x20, RZ ;  /* 0x0000002002027824 */ /* 0x000fe200078e00ff */
[----:B------:R-:W-:-:S04]  /*0270*/  SHF.L.U32 R4, R5, R4, RZ ;  /* 0x0000000405047219 */ /* 0x000fc800000006ff */
[----:B------:R-:W-:-:S05]  /*0280*/  LOP3.LUT R3, R4, R3, RZ, 0xfc, !PT ;  /* 0x0000000304037212 */ /* 0x000fca00078efcff */
[----:B------:R2:W-:Y:S04]  /*0290*/  ATOMS.OR RZ, [UR5], R3 ;  /* 0x00000003ffff798c */ /* 0x0005e8000b000005 */
[----:B------:R2:W-:Y:S01]  /*02a0*/  STS [UR4], R2 ;  /* 0x00000002ff007988 */ /* 0x0005e20008000804 */
[----:B------:R-:W-:Y:S05]  /*02b0*/  BRA `(.L_x_2) ;  /* 0x0000000000107947 */ /* 0x000fea0003800000 */
.L_x_1:
[----:B------:R-:W-:Y:S01]  /*02c0*/  IMAD.MOV.U32 R3, RZ, RZ, -0x1 ;  /* 0xffffffffff037424 */ /* 0x000fe200078e00ff */
[----:B------:R-:W-:-:S04]  /*02d0*/  MOV R2, 0x300 ;  /* 0x0000030000027802 */ /* 0x000fc80000000f00 */
[----:B------:R2:W-:Y:S03]  /*02e0*/  STS [UR4], R3 ;  /* 0x00000003ff007988 */ /* 0x0005e60008000804 */
[----:B-12---:R-:W-:Y:S05]  /*02f0*/  CALL.REL.NOINC `($__internal_1_$__cuda_sm10x_tcgen05_guardrail_trap_phase_invalid_during_alloc) ;  /* 0x00000028002c7944 */ /* 0x006fea0003c00000 */
.L_x_2:
[----:B------:R-:W-:Y:S05]  /*0300*/  WARPSYNC.ALL ;  /* 0x0000000000007948 */ /* 0x000fea0003800000 */
[----:B------:R-:W-:Y:S01]  /*0310*/  NOP ;  /* 0x0000000000007918 */ /* 0x000fe20000000000 */
.L_x_0:
[----:B------:R-:W3:Y:S08]  /*0320*/  S2UR UR4, SR_CgaCtaId ;  /* 0x00000000000479c3 */ /* 0x000ef00000008800 */
[----:B------:R-:W-:Y:S01]  /*0330*/  BAR.SYNC.DEFER_BLOCKING 0x0 ;  /* 0x0000000000007b1d */ /* 0x000fe20000010000 */
[----:B------:R-:W-:-:S05]  /*0340*/  LOP3.LUT R68, R0, 0xff, RZ, 0xc0, !PT ;  /* 0x000000ff00447812 */ /* 0x000fca00078ec0ff */
[----:B------:R-:W-:Y:S02]  /*0350*/  UMOV UR8, 0x400 ;  /* 0x0000040000087882 */ /* 0x000fe40000000000 */
[----:B------:R-:W4:Y:S08]  /*0360*/  LDC R10, c[0x0][0x3a0] ;  /* 0x0000e800ff0a7b82 */ /* 0x000f300000000800 */
[----:B------:R-:W5:Y:S01]  /*0370*/  S2UR UR9, SR_CTAID.Y ;  /* 0x00000000000979c3 */ /* 0x000f620000002600 */
[----:B---3--:R-:W-:-:S09]  /*0380*/  ULEA UR8, UR4, UR8, 0x18 ;  /* 0x0000000804087291 */ /* 0x008fd2000f8ec0ff */
[----:B--2---:R-:W2:Y:S01]  /*0390*/  LDS R3, [UR8] ;  /* 0x00000008ff037984 */ /* 0x004ea20008000800 */
[----:B------:R-:W-:Y:S06]  /*03a0*/  BAR.SYNC.DEFER_BLOCKING 0x0 ;  /* 0x0000000000007b1d */ /* 0x000fec0000010000 */
[----:B------:R-:W-:Y:S05]  /*03b0*/  @P2 BRA `(.L_x_5) ;  /* 0x0000000000182947 */ /* 0x000fea0003800000 */
[----:B------:R-:W-:Y:S01]  /*03c0*/  ELECT P0, URZ, PT ;  /* 0x0000000000ff782f */ /* 0x000fe20003800000 */
[----:B------:R-:W-:Y:S01]  /*03d0*/  IMAD.MOV.U32 R2, RZ, RZ, 0x1 ;  /* 0x00000001ff027424 */ /* 0x000fe200078e00ff */
[----:B------:R-:W-:Y:S01]  /*03e0*/  UMOV UR5, 0x40 ;  /* 0x0000004000057882 */ /* 0x000fe20000000000 */
[----:B------:R-:W-:Y:S01]  /*03f0*/  UVIRTCOUNT.DEALLOC.SMPOOL 0x80 ;  /* 0x000000800000784c */ /* 0x000fe20000000000 */
[----:B------:R-:W-:-:S09]  /*0400*/  ULEA UR5, UR4, UR5, 0x18 ;  /* 0x0000000504057291 */ /* 0x000fd2000f8ec0ff */
[----:B------:R3:W-:Y:S03]  /*0410*/  @P0 STS.U8 [UR5], R2 ;  /* 0x00000002ff000988 */ /* 0x0007e60008000005 */
.L_x_5:
[----:B------:R-:W3:Y:S01]  /*0420*/  S2UR UR4, SR_CTAID.Z ;  /* 0x00000000000479c3 */ /* 0x000ee20000002700 */
[----:B------:R-:W5:Y:S01]  /*0430*/  LDCU UR5, c[0x0][0x370] ;  /* 0x00006e00ff0577ac */ /* 0x000f620008000800 */
[----:B------:R-:W-:Y:S01]  /*0440*/  ISETP.GE.U32.AND P0, PT, R68, 0x20, PT ;  /* 0x000000204400780c */ /* 0x000fe20003f06070 */
[----:B----4-:R-:W-:Y:S01]  /*0450*/  VIADD R5, R10, 0xffffffff ;  /* 0xffffffff0a057836 */ /* 0x010fe20000000000 */
[C---:B------:R-:W-:Y:S01]  /*0460*/  ISETP.NE.U32.AND P3, PT, R68.reuse, RZ, PT ;  /* 0x000000ff4400720c */ /* 0x040fe20003f65070 */
[----:B------:R-:W3:Y:S01]  /*0470*/  LDCU UR6, c[0x0][0x374] ;  /* 0x00006e80ff0677ac */ /* 0x000ee20008000800 */
[----:B------:R-:W-:Y:S01]  /*0480*/  LEA R4, R68, UR8, 0x2 ;  /* 0x0000000844047c11 */ /* 0x000fe2000f8e10ff */
[----:B------:R-:W-:Y:S01]  /*0490*/  BSSY.RECONVERGENT B0, `(.L_x_6) ;  /* 0x0000015000007945 */ /* 0x000fe20003800200 */
[----:B------:R-:W5:Y:S01]  /*04a0*/  S2UR UR7, SR_CTAID.X ;  /* 0x00000000000779c3 */ /* 0x000f620000002500 */
[----:B------:R-:W4:Y:S01]  /*04b0*/  LDCU.64 UR20, c[0x0][0x3c0] ;  /* 0x00007800ff1477ac */ /* 0x000f220008000a00 */
[----:B--2---:R-:W-:-:S05]  /*04c0*/  R2UR UR23, R3 ;  /* 0x00000000031772ca */ /* 0x004fca00000e0000 */
[----:B------:R2:W-:Y:S01]  /*04d0*/  @!P0 STS [R4], RZ ;  /* 0x000000ff04008388 */ /* 0x0005e20000000800 */
[----:B------:R-:W1:Y:S01]  /*04e0*/  LDC R6, c[0x0][0x398] ;  /* 0x0000e600ff067b82 */ /* 0x000e620000000800 */
[----:B------:R-:W-:Y:S02]  /*04f0*/  NOP ;  /* 0x0000000000007918 */ /* 0x000fe40000000000 */
[----:B------:R2:W-:Y:S01]  /*0500*/  @!P3 STS [UR8+0x20], R5 ;  /* 0x00002005ff00b988 */ /* 0x0005e20008000808 */
[----:B---3-5:R-:W-:-:S04]  /*0510*/  UIMAD UR4, UR4, UR6, UR9 ;  /* 0x00000006040472a4 */ /* 0x028fc8000f8e0209 */
[----:B------:R-:W-:-:S04]  /*0520*/  UIMAD UR4, UR4, UR5, UR7 ;  /* 0x00000005040472a4 */ /* 0x000fc8000f8e0207 */
[----:B------:R-:W-:-:S04]  /*0530*/  UIMAD UR4, UR4, 0x180, URZ ;  /* 0x00000180040478a4 */ /* 0x000fc8000f8e02ff */
[----:B----4-:R-:W-:Y:S01]  /*0540*/  UIADD3 UR24, UP0, UPT, UR4, UR20, URZ ;  /* 0x0000001404187290 */ /* 0x010fe2000ff1e0ff */
[----:B-1----:R-:W-:-:S03]  /*0550*/  VIADD R6, R6, 0xffffffff ;  /* 0xffffffff06067836 */ /* 0x002fc60000000000 */
[----:B------:R-:W-:Y:S01]  /*0560*/  ULEA.HI.X.SX32 UR25, UR4, UR21, 0x1, UP0 ;  /* 0x0000001504197291 */ /* 0x000fe200080f0eff */
[----:B--2---:R-:W-:Y:S11]  /*0570*/  @P3 BRA `(.L_x_7) ;  /* 0x0000000000183947 */ /* 0x004ff60003800000 */
[----:B------:R-:W1:Y:S01]  /*0580*/  LDS R2, [UR8+0x8] ;  /* 0x00000808ff027984 */ /* 0x000e620008000800 */
[----:B------:R-:W2:Y:S01]  /*0590*/  LDC.64 R8, c[0x0][0x380] ;  /* 0x0000e000ff087b82 */ /* 0x000ea20000000a00 */
[----:B------:R-:W-:Y:S02]  /*05a0*/  IMAD.MOV.U32 R3, RZ, RZ, 0x70 ;  /* 0x00000070ff037424 */ /* 0x000fe400078e00ff */
[----:B--2---:R2:W-:Y:S03]  /*05b0*/  STS.64 [UR8], R8 ;  /* 0x00000008ff007988 */ /* 0x0045e60008000a08 */
[----:B-1----:R-:W-:-:S05]  /*05c0*/  LOP3.LUT R2, R2, 0x10, R3, 0xd8, !PT ;  /* 0x0000001002027812 */ /* 0x002fca00078ed803 */
[----:B------:R2:W-:Y:S02]  /*05d0*/  STS [UR8+0x8], R2 ;  /* 0x00000802ff007988 */ /* 0x0005e40008000808 */
.L_x_7:
[----:B------:R-:W-:Y:S05]  /*05e0*/  BSYNC.RECONVERGENT B0 ;  /* 0x0000000000007941 */ /* 0x000fea0003800200 */
.L_x_6:
[----:B------:R-:W-:Y:S04]  /*05f0*/  BSSY.RECONVERGENT B0, `(.L_x_8) ;  /* 0x000000a000007945 */ /* 0x000fe80003800200 */
[----:B------:R-:W-:Y:S05]  /*0600*/  @P3 BRA `(.L_x_9) ;  /* 0x0000000000203947 */ /* 0x000fea0003800000 */
[----:B--2---:R-:W1:Y:S01]  /*0610*/  LDS R2, [UR8+0x34] ;  /* 0x00003408ff027984 */ /* 0x004e620008000800 */
[----:B------:R-:W-:Y:S02]  /*0620*/  IMAD.MOV.U32 R3, RZ, RZ, 0x3f000000 ;  /* 0x3f000000ff037424 */ /* 0x000fe400078e00ff */
[----:B------:R-:W-:Y:S01]  /*0630*/  @!P3 IMAD.MOV.U32 R7, RZ, RZ, 0x7f ;  /* 0x0000007fff07b424 */ /* 0x000fe200078e00ff */
[----:B------:R-:W2:Y:S02]  /*0640*/  @!P3 LDS R8, [UR8+0x38] ;  /* 0x00003808ff08b984 */ /* 0x000ea40008000800 */
[----:B-1----:R-:W-:Y:S02]  /*0650*/  LOP3.LUT R2, R2, 0xff000000, R3, 0xb8, !PT ;  /* 0xff00000002027812 */ /* 0x002fe400078eb803 */
[----:B--2---:R-:W-:-:S03]  /*0660*/  @!P3 LOP3.LUT R3, R8, 0xff, R7, 0xb8, !PT ;  /* 0x000000ff0803b812 */ /* 0x004fc600078eb807 */
[----:B------:R1:W-:Y:S04]  /*0670*/  STS [UR8+0x34], R2 ;  /* 0x00003402ff007988 */ /* 0x0003e80008000808 */
[----:B------:R1:W-:Y:S02]  /*0680*/  @!P3 STS [UR8+0x38], R3 ;  /* 0x00003803ff00b988 */ /* 0x0003e40008000808 */
.L_x_9:
[----:B------:R-:W-:Y:S05]  /*0690*/  BSYNC.RECONVERGENT B0 ;  /* 0x0000000000007941 */ /* 0x000fea0003800200 */
.L_x_8:
[----:B------:R-:W-:Y:S04]  /*06a0*/  BSSY.RECONVERGENT B0, `(.L_x_10) ;  /* 0x000000a000007945 */ /* 0x000fe80003800200 */
[----:B------:R-:W-:Y:S05]  /*06b0*/  @P3 BRA `(.L_x_11) ;  /* 0x0000000000203947 */ /* 0x000fea0003800000 */
[----:B-12---:R-:W1:Y:S01]  /*06c0*/  LDS R2, [UR8+0x1c] ;  /* 0x00001c08ff027984 */ /* 0x006e620008000800 */
[----:B------:R-:W2:Y:S03]  /*06d0*/  LDC.64 R8, c[0x0][0x3a8] ;  /* 0x0000ea00ff087b82 */ /* 0x000ea60000000a00 */
[----:B------:R3:W-:Y:S01]  /*06e0*/  STS [UR8+0x24], R6 ;  /* 0x00002406ff007988 */ /* 0x0007e20008000808 */
[--C-:B--2---:R-:W-:Y:S02]  /*06f0*/  SHF.R.U32.HI R7, RZ, 0x4, R9.reuse ;  /* 0x00000004ff077819 */ /* 0x104fe40000011609 */
[----:B------:R-:W-:-:S05]  /*0700*/  SHF.R.U64 R3, R8, 0x4, R9 ;  /* 0x0000000408037819 */ /* 0x000fca0000001209 */
[----:B------:R3:W-:Y:S01]  /*0710*/  STS [UR8+0xc], R3 ;  /* 0x00000c03ff007988 */ /* 0x0007e20008000808 */
[----:B-1----:R-:W-:-:S05]  /*0720*/  LOP3.LUT R2, R2, 0xf, R7, 0xb8, !PT ;  /* 0x0000000f02027812 */ /* 0x002fca00078eb807 */
[----:B------:R3:W-:Y:S02]  /*0730*/  STS [UR8+0x1c], R2 ;  /* 0x00001c02ff007988 */ /* 0x0007e40008000808 */
.L_x_11:
[----:B------:R-:W-:Y:S05]  /*0740*/  BSYNC.RECONVERGENT B0 ;  /* 0x0000000000007941 */ /* 0x000fea0003800200 */
.L_x_10:
[----:B------:R-:W-:Y:S04]  /*0750*/  BSSY.RECONVERGENT B1, `(.L_x_12) ;  /* 0x000001d000017945 */ /* 0x000fe80003800200 */
[----:B------:R-:W-:Y:S04]  /*0760*/  BSSY.RELIABLE B0, `(.L_x_13) ;  /* 0x0000018000007945 */ /* 0x000fe80003800100 */
[----:B------:R-:W-:Y:S05]  /*0770*/  @P3 BRA `(.L_x_14) ;  /* 0x00000000001c3947 */ /* 0x000fea0003800000 */
[----:B-123--:R-:W1:Y:S02]  /*0780*/  LDS R2, [UR8+0x34] ;  /* 0x00003408ff027984 */ /* 0x00ee640008000800 */
[----:B-1----:R-:W-:-:S05]  /*0790*/  LOP3.LUT R2, R2, 0x7, RZ, 0xb8, !PT ;  /* 0x0000000702027812 */ /* 0x002fca00078eb8ff */
[----:B------:R1:W-:Y:S01]  /*07a0*/  STS [UR8+0x34], R2 ;  /* 0x00003402ff007988 */ /* 0x0003e20008000808 */
[----:B------:R-:W-:Y:S05]  /*07b0*/  @P3 BRA `(.L_x_15) ;  /* 0x00000000001c3947 */ /* 0x000fea0003800000 */
[----:B-1----:R-:W1:Y:S02]  /*07c0*/  LDS R2, [UR8+0x34] ;  /* 0x00003408ff027984 */ /* 0x002e640008000800 */
[----:B-1----:R-:W-:-:S05]  /*07d0*/  LOP3.LUT R2, R2, 0x38, RZ, 0xb8, !PT ;  /* 0x0000003802027812 */ /* 0x002fca00078eb8ff */
[----:B------:R4:W-:Y:S02]  /*07e0*/  STS [UR8+0x34], R2 ;  /* 0x00003402ff007988 */ /* 0x0009e40008000808 */
.L_x_14:
[----:B------:R-:W-:Y:S05]  /*07f0*/  @P3 BRA `(.L_x_16) ;  /* 0x00000000001c3947 */ /* 0x000fea0003800000 */
[----:B-1234-:R-:W1:Y:S02]  /*0800*/  LDS R2, [UR8+0x8] ;  /* 0x00000808ff027984 */ /* 0x01ee640008000800 */
[----:B-1----:R-:W-:-:S05]  /*0810*/  LOP3.LUT R2, R2, 0x780, RZ, 0xb8, !PT ;  /* 0x0000078002027812 */ /* 0x002fca00078eb8ff */
[----:B------:R2:W-:Y:S02]  /*0820*/  STS [UR8+0x8], R2 ;  /* 0x00000802ff007988 */ /* 0x0005e40008000808 */
.L_x_15:
[----:B------:R-:W-:Y:S05]  /*0830*/  @P3 BRA `(.L_x_17) ;  /* 0x0000000000283947 */ /* 0x000fea0003800000 */
[----:B-12---:R-:W1:Y:S02]  /*0840*/  LDS R2, [UR8+0x8] ;  /* 0x00000808ff027984 */ /* 0x006e640008000800 */
[----:B-1----:R-:W-:-:S05]  /*0850*/  LOP3.LUT R2, R2, 0x1800, RZ, 0xb8, !PT ;  /* 0x0000180002027812 */ /* 0x002fca00078eb8ff */
[----:B------:R5:W-:Y:S02]  /*0860*/  STS [UR8+0x8], R2 ;  /* 0x00000802ff007988 */ /* 0x000be40008000808 */
.L_x_16:
[----:B------:R-:W-:Y:S05]  /*0870*/  @P3 BREAK.RELIABLE B0 ;  /* 0x0000000000003942 */ /* 0x000fea0003800100 */
[----:B------:R-:W-:Y:S05]  /*0880*/  @P3 BRA `(.L_x_18) ;  /* 0x0000000000243947 */ /* 0x000fea0003800000 */
[----:B-1-3--:R-:W1:Y:S01]  /*0890*/  LDS R3, [UR8+0x8] ;  /* 0x00000808ff037984 */ /* 0x00ae620008000800 */
[----:B--2-45:R-:W-:-:S05]  /*08a0*/  IMAD.MOV.U32 R2, RZ, RZ, 0x6000 ;  /* 0x00006000ff027424 */ /* 0x034fca00078e00ff */
[----:B-1----:R-:W-:-:S04]  /*08b0*/  LOP3.LUT R2, R3, 0x4000, R2, 0xd8, !PT ;  /* 0x0000400003027812 */ /* 0x002fc800078ed802 */
[----:B------:R-:W-:-:S05]  /*08c0*/  LOP3.LUT R2, R2, 0x400000, RZ, 0xb8, !PT ;  /* 0x0040000002027812 */ /* 0x000fca00078eb8ff */
[----:B------:R3:W-:Y:S02]  /*08d0*/  STS [UR8+0x8], R2 ;  /* 0x00000802ff007988 */ /* 0x0007e40008000808 */
.L_x_17:
[----:B------:R-:W-:Y:S05]  /*08e0*/  BSYNC.RELIABLE B0 ;  /* 0x0000000000007941 */ /* 0x000fea0003800100 */
.L_x_13:
[----:B-123--:R-:W1:Y:S02]  /*08f0*/  @!P3 LDS R2, [UR8+0x8] ;  /* 0x00000808ff02b984 */ /* 0x00ee640008000800 */
[----:B-1----:R-:W-:-:S05]  /*0900*/  @!P3 LOP3.LUT R2, R2, 0x8000, RZ, 0xb8, !PT ;  /* 0x000080000202b812 */ /* 0x002fca00078eb8ff */
[----:B------:R1:W-:Y:S02]  /*0910*/  @!P3 STS [UR8+0x8], R2 ;  /* 0x00000802ff00b988 */ /* 0x0003e40008000808 */
.L_x_18:
[----:B------:R-:W-:Y:S05]  /*0920*/  BSYNC.RECONVERGENT B1 ;  /* 0x0000000000017941 */ /* 0x000fea0003800200 */
.L_x_12:
[----:B------:R-:W-:Y:S05]  /*0930*/  WARPSYNC.ALL ;  /* 0x0000000000007948 */ /* 0x000fea0003800000 */
[----:B------:R-:W-:Y:S01]  /*0940*/  NOP ;  /* 0x0000000000007918 */ /* 0x000fe20000000000 */
[----:B------:R-:W1:Y:S02]  /*0950*/  LDC R7, c[0x0][0x39c] ;  /* 0x0000e700ff077b82 */ /* 0x000e640000000800 */
[----:B-1----:R-:W-:Y:S01]  /*0960*/  VIADD R7, R7, 0xffffffff ;  /* 0xffffffff07077836 */ /* 0x002fe20000000000 */
[----:B------:R-:W-:Y:S06]  /*0970*/  @P0 BRA `(.L_x_19) ;  /* 0x0000000000300947 */ /* 0x000fec0003800000 */
[----:B--2345:R-:W1:Y:S01]  /*0980*/  S2R R2, SR_LANEID ;  /* 0x0000000000027919 */ /* 0x03ce620000000000 */
[----:B------:R-:W-:Y:S05]  /*0990*/  WARPSYNC.ALL ;  /* 0x0000000000007948 */ /* 0x000fea0003800000 */
[----:B------:R-:W-:Y:S01]  /*09a0*/  NOP ;  /* 0x0000000000007918 */ /* 0x000fe20000000000 */
[----:B-1----:R-:W-:-:S05]  /*09b0*/  IMAD.SHL.U32 R8, R2, 0x4, RZ ;  /* 0x0000000402087824 */ /* 0x002fca00078e00ff */
[----:B------:R-:W1:Y:S01]  /*09c0*/  LDS R9, [R8+UR8] ;  /* 0x0000000808097984 */ /* 0x000e620008000800 */
[----:B------:R-:W-:-:S05]  /*09d0*/  IADD3 R2, P1, PT, R8, UR24, RZ ;  /* 0x0000001808027c10 */ /* 0x000fca000ff3e0ff */
[----:B------:R-:W-:-:S05]  /*09e0*/  IMAD.X R3, RZ, RZ, UR25, P1 ;  /* 0x00000019ff037e24 */ /* 0x000fca00088e06ff */
[----:B-1----:R1:W2:Y:S01]  /*09f0*/  ATOMG.E.EXCH.STRONG.GPU PT, RZ, [R2], R9 ;  /* 0x0000000902ff73a8 */ /* 0x0022a200041ee100 */
[----:B------:R-:W-:-:S04]  /*0a00*/  DEPBAR {5,4,3,2,1,0} ;  /* 0x0000003f0000791a */ /* 0x000fc80000000000 */
[----:B------:R-:W3:Y:S02]  /*0a10*/  CCTL.E.C.LDCU.IV.DEEP [UR24] ;  /* 0x0000000018007540 */ /* 0x000ee40009c08000 */
[----:B---3--:R1:W-:Y:S01]  /*0a20*/  UTMACCTL.IV [UR24] ;  /* 0x00000000180079b9 */ /* 0x0083e20008000000 */
[----:B------:R-:W-:Y:S01]  /*0a30*/  NOP ;  /* 0x0000000000007918 */ /* 0x000fe20000000000 */
.L_x_19:
[----:B------:R-:W-:Y:S05]  /*0a40*/  @P0 BRA `(.L_x_20) ;  /* 0x00000000000c0947 */ /* 0x000fea0003800000 */
[----:B------:R0:W-:Y:S01]  /*0a50*/  UTMACMDFLUSH ;  /* 0x00000000000079b7 */ /* 0x0001e20000000000 */
[----:B------:R-:W-:Y:S05]  /*0a60*/  @P0 BRA `(.L_x_20) ;  /* 0x0000000000040947 */ /* 0x000fea0003800000 */
[----:B------:R-:W-:-:S04]  /*0a70*/  DEPBAR.LE SB0, 0x0 ;  /* 0x000080000000791a */ /* 0x000fc80000000000 */
.L_x_20:
[----:B------:R-:W-:Y:S05]  /*0a80*/  WARPSYNC.ALL ;  /* 0x0000000000007948 */ /* 0x000fea0003800000 */
[----:B------:R-:W-:Y:S01]  /*0a90*/  NOP ;  /* 0x0000000000007918 */ /* 0x000fe20000000000 */
[----:B--2---:R-:W-:Y:S06]  /*0aa0*/  BAR.SYNC.DEFER_BLOCKING 0x0 ;  /* 0x0000000000007b1d */ /* 0x004fec0000010000 */
[----:B------:R-:W-:Y:S02]  /*0ab0*/  BSSY.RECONVERGENT B1, `(.L_x_21) ;  /* 0x000000b000017945 */ /* 0x000fe40003800200 */
[----:B------:R-:W-:Y:S06]  /*0ac0*/  BAR.SYNC.DEFER_BLOCKING 0x0 ;  /* 0x0000000000007b1d */ /* 0x000fec0000010000 */
[----:B------:R2:W-:Y:S01]  /*0ad0*/  @!P0 STS [R4], RZ ;  /* 0x000000ff04008388 */ /* 0x0005e20000000800 */
[----:B------:R-:W-:Y:S01]  /*0ae0*/  NOP ;  /* 0x0000000000007918 */ /* 0x000fe20000000000 */
[----:B------:R-:W-:Y:S05]  /*0af0*/  @P3 BRA `(.L_x_22) ;  /* 0x0000000000183947 */ /* 0x000fea0003800000 */
[----:B-1-345:R-:W1:Y:S01]  /*0b00*/  LDS R2, [UR8+0x8] ;  /* 0x00000808ff027984 */ /* 0x03ae620008000800 */
[----:B------:R-:W3:Y:S01]  /*0b10*/  LDC.64 R8, c[0x0][0x388] ;  /* 0x0000e200ff087b82 */ /* 0x000ee20000000a00 */
[----:B------:R-:W-:Y:S02]  /*0b20*/  IMAD.MOV.U32 R3, RZ, RZ, 0x70 ;  /* 0x00000070ff037424 */ /* 0x000fe400078e00ff */
[----:B---3--:R3:W-:Y:S03]  /*0b30*/  STS.64 [UR8], R8 ;  /* 0x00000008ff007988 */ /* 0x0087e60008000a08 */
[----:B-1----:R-:W-:-:S05]  /*0b40*/  LOP3.LUT R2, R2, 0x10, R3, 0xd8, !PT ;  /* 0x0000001002027812 */ /* 0x002fca00078ed803 */
[----:B------:R3:W-:Y:S02]  /*0b50*/  STS [UR8+0x8], R2 ;  /* 0x00000802ff007988 */ /* 0x0007e40008000808 */
.L_x_22:
[----:B-1----:R-:W-:Y:S05]  /*0b60*/  BSYNC.RECONVERGENT B1 ;  /* 0x0000000000017941 */ /* 0x002fea0003800200 */
.L_x_21:
[----:B------:R-:W-:Y:S04]  /*0b70*/  BSSY.RECONVERGENT B1, `(.L_x_23) ;  /* 0x000000a000017945 */ /* 0x000fe80003800200 */
[----:B------:R-:W-:Y:S05]  /*0b80*/  @P3 BRA `(.L_x_24) ;  /* 0x0000000000203947 */ /* 0x000fea0003800000 */
[----:B---345:R-:W1:Y:S01]  /*0b90*/  LDS R2, [UR8+0x34] ;  /* 0x00003408ff027984 */ /* 0x038e620008000800 */
[----:B------:R-:W-:Y:S02]  /*0ba0*/  IMAD.MOV.U32 R3, RZ, RZ, 0x7f000000 ;  /* 0x7f000000ff037424 */ /* 0x000fe400078e00ff */
[----:B------:R-:W-:Y:S01]  /*0bb0*/  @!P3 IMAD.MOV.U32 R8, RZ, RZ, 0x3f ;  /* 0x0000003fff08b424 */ /* 0x000fe200078e00ff */
[----:B------:R-:W3:Y:S02]  /*0bc0*/  @!P3 LDS R9, [UR8+0x38] ;  /* 0x00003808ff09b984 */ /* 0x000ee40008000800 */
[----:B-1----:R-:W-:Y:S02]  /*0bd0*/  LOP3.LUT R2, R2, 0xff000000, R3, 0xb8, !PT ;  /* 0xff00000002027812 */ /* 0x002fe400078eb803 */
[----:B---3--:R-:W-:-:S03]  /*0be0*/  @!P3 LOP3.LUT R3, R9, 0xff, R8, 0xb8, !PT ;  /* 0x000000ff0903b812 */ /* 0x008fc600078eb808 */
[----:B------:R1:W-:Y:S04]  /*0bf0*/  STS [UR8+0x34], R2 ;  /* 0x00003402ff007988 */ /* 0x0003e80008000808 */
[----:B------:R1:W-:Y:S02]  /*0c00*/  @!P3 STS [UR8+0x38], R3 ;  /* 0x00003803ff00b988 */ /* 0x0003e40008000808 */
.L_x_24:
[----:B------:R-:W-:Y:S05]  /*0c10*/  BSYNC.RECONVERGENT B1 ;  /* 0x0000000000017941 */ /* 0x000fea0003800200 */
.L_x_23:
[----:B------:R-:W-:Y:S04]  /*0c20*/  BSSY.RECONVERGENT B1, `(.L_x_25) ;  /* 0x0000004000017945 */ /* 0x000fe80003800200 */
[----:B------:R-:W-:Y:S05]  /*0c30*/  @P3 BRA `(.L_x_26) ;  /* 0x0000000000083947 */ /* 0x000fea0003800000 */
[----:B------:R1:W-:Y:S04]  /*0c40*/  STS [UR8+0x24], R5 ;  /* 0x00002405ff007988 */ /* 0x0003e80008000808 */
[----:B------:R1:W-:Y:S02]  /*0c50*/  STS [UR8+0x20], R7 ;  /* 0x00002007ff007988 */ /* 0x0003e40008000808 */
.L_x_26:
[----:B------:R-:W-:Y:S05]  /*0c60*/  BSYNC.RECONVERGENT B1 ;  /* 0x0000000000017941 */ /* 0x000fea0003800200 */
.L_x_25:
[----:B------:R-:W-:Y:S04]  /*0c70*/  BSSY.RECONVERGENT B2, `(.L_x_27) ;  /* 0x0000025000027945 */ /* 0x000fe80003800200 */
[----:B------:R-:W-:Y:S04]  /*0c80*/  BSSY.RELIABLE B1, `(.L_x_28) ;  /* 0x0000020000017945 */ /* 0x000fe80003800100 */
[----:B------:R-:W-:Y:S05]  /*0c90*/  @P3 BRA `(.L_x_29) ;  /* 0x00000000002c3947 */ /* 0x000fea0003800000 */
[----:B-1-345:R-:W1:Y:S01]  /*0ca0*/  LDS R2, [UR8+0x1c] ;  /* 0x00001c08ff027984 */ /* 0x03ae620008000800 */
[----:B------:R-:W3:Y:S02]  /*0cb0*/  LDC.64 R8, c[0x0][0x3b0] ;  /* 0x0000ec00ff087b82 */ /* 0x000ee40000000a00 */
[--C-:B---3--:R-:W-:Y:S02]  /*0cc0*/  SHF.R.U32.HI R5, RZ, 0x4, R9.reuse ;  /* 0x00000004ff057819 */ /* 0x108fe40000011609 */
[----:B------:R-:W-:-:S05]  /*0cd0*/  SHF.R.U64 R3, R8, 0x4, R9 ;  /* 0x0000000408037819 */ /* 0x000fca0000001209 */
[----:B------:R3:W-:Y:S01]  /*0ce0*/  STS [UR8+0xc], R3 ;  /* 0x00000c03ff007988 */ /* 0x0007e20008000808 */
[----:B-1----:R-:W-:-:S05]  /*0cf0*/  LOP3.LUT R2, R2, 0xf, R5, 0xb8, !PT ;  /* 0x0000000f02027812 */ /* 0x002fca00078eb805 */
[----:B------:R3:W-:Y:S01]  /*0d00*/  STS [UR8+0x1c], R2 ;  /* 0x00001c02ff007988 */ /* 0x0007e20008000808 */
[----:B------:R-:W-:Y:S05]  /*0d10*/  @P3 BRA `(.L_x_30) ;  /* 0x00000000001c3947 */ /* 0x000fea0003800000 */
[----:B---3--:R-:W1:Y:S02]  /*0d20*/  LDS R2, [UR8+0x34] ;  /* 0x00003408ff027984 */ /* 0x008e640008000800 */
[----:B-1----:R-:W-:-:S05]  /*0d30*/  LOP3.LUT R2, R2, 0x7, RZ, 0xb8, !PT ;  /* 0x0000000702027812 */ /* 0x002fca00078eb8ff */
[----:B------:R1:W-:Y:S02]  /*0d40*/  STS [UR8+0x34], R2 ;  /* 0x00003402ff007988 */ /* 0x0003e40008000808 */
.L_x_29:
[----:B------:R-:W-:Y:S05]  /*0d50*/  @P3 BRA `(.L_x_31) ;  /* 0x00000000001c3947 */ /* 0x000fea0003800000 */
[----:B-1-345:R-:W1:Y:S02]  /*0d60*/  LDS R2, [UR8+0x34] ;  /* 0x00003408ff027984 */ /* 0x03ae640008000800 */
[----:B-1----:R-:W-:-:S05]  /*0d70*/  LOP3.LUT R2, R2, 0x38, RZ, 0xb8, !PT ;  /* 0x0000003802027812 */ /* 0x002fca00078eb8ff */
[----:B------:R1:W-:Y:S02]  /*0d80*/  STS [UR8+0x34], R2 ;  /* 0x00003402ff007988 */ /* 0x0003e40008000808 */
.L_x_30:
[----:B------:R-:W-:Y:S05]  /*0d90*/  @P3 BRA `(.L_x_32) ;  /* 0x00000000001c3947 */ /* 0x000fea0003800000 */
[----:B-1-3--:R-:W1:Y:S02]  /*0da0*/  LDS R2, [UR8+0x8] ;  /* 0x00000808ff027984 */ /* 0x00ae640008000800 */
[----:B-1----:R-:W-:-:S05]  /*0db0*/  LOP3.LUT R2, R2, 0x780, RZ, 0xb8, !PT ;  /* 0x0000078002027812 */ /* 0x002fca00078eb8ff */
[----:B------:R1:W-:Y:S02]  /*0dc0*/  STS [UR8+0x8], R2 ;  /* 0x00000802ff007988 */ /* 0x0003e40008000808 */
.L_x_31:
[----:B------:R-:W-:Y:S05]  /*0dd0*/  @P3 BRA `(.L_x_33) ;  /* 0x0000000000283947 */ /* 0x000fea0003800000 */
[----:B-1-345:R-:W1:Y:S02]  /*0de0*/  LDS R2, [UR8+0x8] ;  /* 0x00000808ff027984 */ /* 0x03ae640008000800 */
[----:B-1----:R-:W-:-:S05]  /*0df0*/  LOP3.LUT R2, R2, 0x1800, RZ, 0xb8, !PT ;  /* 0x0000180002027812 */ /* 0x002fca00078eb8ff */
[----:B------:R4:W-:Y:S02]  /*0e00*/  STS [UR8+0x8], R2 ;  /* 0x00000802ff007988 */ /* 0x0009e40008000808 */
.L_x_32:
[----:B------:R-:W-:Y:S05]  /*0e10*/  @P3 BREAK.RELIABLE B1 ;  /* 0x0000000000013942 */ /* 0x000fea0003800100 */
[----:B------:R-:W-:Y:S05]  /*0e20*/  @P3 BRA `(.L_x_34) ;  /* 0x0000000000243947 */ /* 0x000fea0003800000 */
[----:B-1-34-:R-:W1:Y:S01]  /*0e30*/  LDS R2, [UR8+0x8] ;  /* 0x00000808ff027984 */ /* 0x01ae620008000800 */
[----:B------:R-:W-:-:S05]  /*0e40*/  IMAD.MOV.U32 R3, RZ, RZ, 0x6000 ;  /* 0x00006000ff037424 */ /* 0x000fca00078e00ff */
[----:B-1----:R-:W-:-:S04]  /*0e50*/  LOP3.LUT R2, R2, 0x6000, R3, 0xd8, !PT ;  /* 0x0000600002027812 */ /* 0x002fc800078ed803 */
[----:B------:R-:W-:-:S05]  /*0e60*/  LOP3.LUT R2, R2, 0x400000, RZ, 0xb8, !PT ;  /* 0x0040000002027812 */ /* 0x000fca00078eb8ff */
[----:B------:R1:W-:Y:S02]  /*0e70*/  STS [UR8+0x8], R2 ;  /* 0x00000802ff007988 */ /* 0x0003e40008000808 */
.L_x_33:
[----:B------:R-:W-:Y:S05]  /*0e80*/  BSYNC.RELIABLE B1 ;  /* 0x0000000000017941 */ /* 0x000fea0003800100 */
.L_x_28:
[----:B-1-345:R-:W1:Y:S02]  /*0e90*/  @!P3 LDS R2, [UR8+0x8] ;  /* 0x00000808ff02b984 */ /* 0x03ae640008000800 */
[----:B-1----:R-:W-:-:S05]  /*0ea0*/  @!P3 LOP3.LUT R2, R2, 0x8000, RZ, 0xb8, !PT ;  /* 0x000080000202b812 */ /* 0x002fca00078eb8ff */
[----:B------:R5:W-:Y:S02]  /*0eb0*/  @!P3 STS [UR8+0x8], R2 ;  /* 0x00000802ff00b988 */ /* 0x000be40008000808 */
.L_x_34:
[----:B------:R-:W-:Y:S05]  /*0ec0*/  BSYNC.RECONVERGENT B2 ;  /* 0x0000000000027941 */ /* 0x000fea0003800200 */
.L_x_27:
[----:B------:R-:W-:Y:S05]  /*0ed0*/  WARPSYNC.ALL ;  /* 0x0000000000007948 */ /* 0x000fea0003800000 */
[----:B------:R-:W-:Y:S01]  /*0ee0*/  NOP ;  /* 0x0000000000007918 */ /* 0x000fe20000000000 */
[----:B------:R-:W-:-:S04]  /*0ef0*/  UIADD3 UR5, UPT, UPT, UR4, 0x80, URZ ;  /* 0x0000008004057890 */ /* 0x000fc8000fffe0ff */
[----:B------:R-:W-:-:S04]  /*0f00*/  UIADD3 UR26, UP0, UPT, UR5, UR20, URZ ;  /* 0x00000014051a7290 */ /* 0x000fc8000ff1e0ff */
[----:B------:R-:W-:Y:S01]  /*0f10*/  ULEA.HI.X.SX32 UR27, UR5, UR21, 0x1, UP0 ;  /* 0x00000015051b7291 */ /* 0x000fe200080f0eff */
[----:B------:R-:W-:Y:S11]  /*0f20*/  @P0 BRA `(.L_x_35) ;  /* 0x0000000000300947 */ /* 0x000ff60003800000 */
[----:B-1-345:R-:W1:Y:S01]  /*0f30*/  S2R R2, SR_LANEID ;  /* 0x0000000000027919 */ /* 0x03ae620000000000 */
[----:B------:R-:W-:Y:S05]  /*0f40*/  WARPSYNC.ALL ;  /* 0x0000000000007948 */ /* 0x000fea0003800000 */
[----:B------:R-:W-:Y:S01]  /*0f50*/  NOP ;  /* 0x0000000000007918 */ /* 0x000fe20000000000 */
[----:B-1----:R-:W-:-:S05]  /*0f60*/  IMAD.SHL.U32 R8, R2, 0x4, RZ ;  /* 0x0000000402087824 */ /* 0x002fca00078e00ff */
[----:B------:R-:W1:Y:S01]  /*0f70*/  LDS R5, [R8+UR8] ;  /* 0x0000000808057984 */ /* 0x000e620008000800 */
[----:B------:R-:W-:-:S05]  /*0f80*/  IADD3 R2, P1, PT, R8, UR26, RZ ;  /* 0x0000001a08027c10 */ /* 0x000fca000ff3e0ff */
[----:B------:R-:W-:-:S05]  /*0f90*/  IMAD.X R3, RZ, RZ, UR27, P1 ;  /* 0x0000001bff037e24 */ /* 0x000fca00088e06ff */
[----:B-1----:R1:W3:Y:S01]  /*0fa0*/  ATOMG.E.EXCH.STRONG.GPU PT, RZ, [R2], R5 ;  /* 0x0000000502ff73a8 */ /* 0x0022e200041ee100 */
[----:B------:R-:W-:-:S04]  /*0fb0*/  DEPBAR {5,4,3,2,1,0} ;  /* 0x0000003f0000791a */ /* 0x000fc80000000000 */
[----:B------:R-:W4:Y:S02]  /*0fc0*/  CCTL.E.C.LDCU.IV.DEEP [UR26] ;  /* 0x000000001a007540 */ /* 0x000f240009c08000 */
[----:B----4-:R1:W-:Y:S01]  /*0fd0*/  UTMACCTL.IV [UR26] ;  /* 0x000000001a0079b9 */ /* 0x0103e20008000000 */
[----:B------:R-:W-:Y:S01]  /*0fe0*/  NOP ;  /* 0x0000000000007918 */ /* 0x000fe20000000000 */
.L_x_35:
[----:B------:R-:W-:Y:S05]  /*0ff0*/  @P0 BRA `(.L_x_36) ;  /* 0x00000000000c0947 */ /* 0x000fea0003800000 */
[----:B------:R0:W-:Y:S01]  /*1000*/  UTMACMDFLUSH ;  /* 0x00000000000079b7 */ /* 0x0001e20000000000 */
[----:B------:R-:W-:Y:S05]  /*1010*/  @P0 BRA `(.L_x_36) ;  /* 0x0000000000040947 */ /* 0x000fea0003800000 */
[----:B------:R-:W-:-:S04]  /*1020*/  DEPBAR.LE SB0, 0x0 ;  /* 0x000080000000791a */ /* 0x000fc80000000000 */
.L_x_36:
[----:B------:R-:W-:Y:S05]  /*1030*/  WARPSYNC.ALL ;  /* 0x0000000000007948 */ /* 0x000fea0003800000 */
[----:B------:R-:W-:Y:S01]  /*1040*/  NOP ;  /* 0x0000000000007918 */ /* 0x000fe20000000000 */
[----:B---3--:R-:W-:Y:S06]  /*1050*/  BAR.SYNC.DEFER_BLOCKING 0x0 ;  /* 0x0000000000007b1d */ /* 0x008fec0000010000 */
[----:B------:R-:W-:Y:S02]  /*1060*/  BSSY.RECONVERGENT B2, `(.L_x_37) ;  /* 0x000000b000027945 */ /* 0x000fe40003800200 */
[----:B------:R-:W-:Y:S06]  /*1070*/  BAR.SYNC.DEFER_BLOCKING 0x0 ;  /* 0x0000000000007b1d */ /* 0x000fec0000010000 */
[----:B------:R3:W-:Y:S01]  /*1080*/  @!P0 STS [R4], RZ ;  /* 0x000000ff04008388 */ /* 0x0007e20000000800 */
[----:B------:R-:W-:Y:S01]  /*1090*/  NOP ;  /* 0x0000000000007918 */ /* 0x000fe20000000000 */
[----:B------:R-:W-:Y:S05]  /*10a0*/  @P3 BRA `(.L_x_38) ;  /* 0x0000000000183947 */ /* 0x000fea0003800000 */
[----:B-1--45:R-:W1:Y:S01]  /*10b0*/  LDS R2, [UR8+0x8] ;  /* 0x00000808ff027984 */ /* 0x032e620008000800 */
[----:B--23--:R-:W2:Y:S01]  /*10c0*/  LDC.64 R4, c[0x0][0x390] ;  /* 0x0000e400ff047b82 */ /* 0x00cea20000000a00 */
[----:B------:R-:W-:Y:S02]  /*10d0*/  IMAD.MOV.U32 R3, RZ, RZ, 0x70 ;  /* 0x00000070ff037424 */ /* 0x000fe400078e00ff */
[----:B--2---:R2:W-:Y:S03]  /*10e0*/  STS.64 [UR8], R4 ;  /* 0x00000004ff007988 */ /* 0x0045e60008000a08 */
[----:B-1----:R-:W-:-:S05]  /*10f0*/  LOP3.LUT R2, R2, 0x10, R3, 0xd8, !PT ;  /* 0x0000001002027812 */ /* 0x002fca00078ed803 */
[----:B------:R2:W-:Y:S02]  /*1100*/  STS [UR8+0x8], R2 ;  /* 0x00000802ff007988 */ /* 0x0005e40008000808 */
.L_x_38:
[----:B-1----:R-:W-:Y:S05]  /*1110*/  BSYNC.RECONVERGENT B2 ;  /* 0x0000000000027941 */ /* 0x002fea0003800200 */
.L_x_37:
[----:B------:R-:W-:Y:S04]  /*1120*/  BSSY.RECONVERGENT B3, `(.L_x_39) ;  /* 0x0000033000037945 */ /* 0x000fe80003800200 */
[----:B------:R-:W-:Y:S04]  /*1130*/  BSSY.RELIABLE B2, `(.L_x_40) ;  /* 0x000002e000027945 */ /* 0x000fe80003800100 */
[----:B------:R-:W-:Y:S05]  /*1140*/  @P3 BRA `(.L_x_41) ;  /* 0x0000000000243947 */ /* 0x000fea0003800000 */
[----:B--2-45:R-:W1:Y:S01]  /*1150*/  LDS R2, [UR8+0x34] ;  /* 0x00003408ff027984 */ /* 0x034e620008000800 */
[----:B------:R-:W-:-:S05]  /*1160*/  IMAD.MOV.U32 R3, RZ, RZ, 0x7f000000 ;  /* 0x7f000000ff037424 */ /* 0x000fca00078e00ff */
[----:B-1----:R-:W-:-:S05]  /*1170*/  LOP3.LUT R2, R2, 0xff000000, R3, 0xb8, !PT ;  /* 0xff00000002027812 */ /* 0x002fca00078eb803 */
[----:B------:R1:W-:Y:S01]  /*1180*/  STS [UR8+0x34], R2 ;  /* 0x00003402ff007988 */ /* 0x0003e20008000808 */
[----:B------:R-:W-:Y:S05]  /*1190*/  @P3 BRA `(.L_x_42) ;  /* 0x0000000000183947 */ /* 0x000fea0003800000 */
[----:B-1----:R-:W1:Y:S01]  /*11a0*/  LDS R2, [UR8+0x38] ;  /* 0x00003808ff027984 */ /* 0x002e620008000800 */
[----:B------:R-:W-:-:S05]  /*11b0*/  IMAD.MOV.U32 R3, RZ, RZ, 0x7f ;  /* 0x0000007fff037424 */ /* 0x000fca00078e00ff */
[----:B-1----:R-:W-:-:S05]  /*11c0*/  LOP3.LUT R2, R2, 0xff, R3, 0xb8, !PT ;  /* 0x000000ff02027812 */ /* 0x002fca00078eb803 */
[----:B------:R1:W-:Y:S02]  /*11d0*/  STS [UR8+0x38], R2 ;  /* 0x00003802ff007988 */ /* 0x0003e40008000808 */
.L_x_41:
[----:B------:R-:W-:Y:S05]  /*11e0*/  @P3 BRA `(.L_x_43) ;  /* 0x00000000000c3947 */ /* 0x000fea0003800000 */
[----:B------:R1:W-:Y:S02]  /*11f0*/  STS [UR8+0x20], R7 ;  /* 0x00002007ff007988 */ /* 0x0003e40008000808 */
.L_x_42:
[----:B------:R-:W-:Y:S05]  /*1200*/  @P3 BRA `(.L_x_44) ;  /* 0x0000000000243947 */ /* 0x000fea0003800000 */
[----:B------:R1:W-:Y:S02]  /*1210*/  STS [UR8+0x24], R6 ;  /* 0x00002406ff007988 */ /* 0x0003e40008000808 */
.L_x_43:
[----:B------:R-:W-:Y:S05]  /*1220*/  @P3 BRA `(.L_x_45) ;  /* 0x00000000002c3947 */ /* 0x000fea0003800000 */
[----:B-12-45:R-:W1:Y:S01]  /*1230*/  LDS R2, [UR8+0x1c] ;  /* 0x00001c08ff027984 */ /* 0x036e620008000800 */
[----:B------:R-:W2:Y:S02]  /*1240*/  LDC.64 R6, c[0x0][0x3b8] ;  /* 0x0000ee00ff067b82 */ /* 0x000ea40000000a00 */
[--C-:B--2---:R-:W-:Y:S02]  /*1250*/  SHF.R.U32.HI R5, RZ, 0x4, R7.reuse ;  /* 0x00000004ff057819 */ /* 0x104fe40000011607 */
[----:B------:R-:W-:-:S05]  /*1260*/  SHF.R.U64 R3, R6, 0x4, R7 ;  /* 0x0000000406037819 */ /* 0x000fca0000001207 */
[----:B------:R2:W-:Y:S01]  /*1270*/  STS [UR8+0xc], R3 ;  /* 0x00000c03ff007988 */ /* 0x0005e20008000808 */
[----:B-1----:R-:W-:-:S05]  /*1280*/  LOP3.LUT R2, R2, 0xf, R5, 0xb8, !PT ;  /* 0x0000000f02027812 */ /* 0x002fca00078eb805 */
[----:B------:R2:W-:Y:S02]  /*1290*/  STS [UR8+0x1c], R2 ;  /* 0x00001c02ff007988 */ /* 0x0005e40008000808 */
.L_x_44:
[----:B------:R-:W-:Y:S05]  /*12a0*/  @P3 BRA `(.L_x_46) ;  /* 0x00000000001c3947 */ /* 0x000fea0003800000 */
[----:B-12-45:R-:W1:Y:S02]  /*12b0*/  LDS R2, [UR8+0x34] ;  /* 0x00003408ff027984 */ /* 0x036e640008000800 */
[----:B-1----:R-:W-:-:S05]  /*12c0*/  LOP3.LUT R2, R2, 0x7, RZ, 0xb8, !PT ;  /* 0x0000000702027812 */ /* 0x002fca00078eb8ff */
[----:B------:R1:W-:Y:S02]  /*12d0*/  STS [UR8+0x34], R2 ;  /* 0x00003402ff007988 */ /* 0x0003e40008000808 */
.L_x_45:
[----:B------:R-:W-:Y:S05]  /*12e0*/  @P3 BRA `(.L_x_47) ;  /* 0x00000000001c3947 */ /* 0x000fea0003800000 */
[----:B-12-45:R-:W1:Y:S02]  /*12f0*/  LDS R2, [UR8+0x34] ;  /* 0x00003408ff027984 */ /* 0x036e640008000800 */
[----:B-1----:R-:W-:-:S05]  /*1300*/  LOP3.LUT R2, R2, 0x38, RZ, 0xb8, !PT ;  /* 0x0000003802027812 */ /* 0x002fca00078eb8ff */
[----:B------:R1:W-:Y:S02]  /*1310*/  STS [UR8+0x34], R2 ;  /* 0x00003402ff007988 */ /* 0x0003e40008000808 */
.L_x_46:
[----:B------:R-:W-:Y:S05]  /*1320*/  @P3 BRA `(.L_x_48) ;  /* 0x00000000001c3947 */ /* 0x000fea0003800000 */
[----:B-12-45:R-:W1:Y:S02]  /*1330*/  LDS R2, [UR8+0x8] ;  /* 0x00000808ff027984 */ /* 0x036e640008000800 */
[----:B-1----:R-:W-:-:S05]  /*1340*/  LOP3.LUT R2, R2, 0x780, RZ, 0xb8, !PT ;  /* 0x0000078002027812 */ /* 0x002fca00078eb8ff */
[----:B------:R1:W-:Y:S02]  /*1350*/  STS [UR8+0x8], R2 ;  /* 0x00000802ff007988 */ /* 0x0003e40008000808 */
.L_x_47:
[----:B------:R-:W-:Y:S05]  /*1360*/  @P3 BRA `(.L_x_49) ;  /* 0x0000000000283947 */ /* 0x000fea0003800000 */
[----:B-12-45:R-:W1:Y:S02]  /*1370*/  LDS R2, [UR8+0x8] ;  /* 0x00000808ff027984 */ /* 0x036e640008000800 */
[----:B-1----:R-:W-:-:S05]  /*1380*/  LOP3.LUT R2, R2, 0x1800, RZ, 0xb8, !PT ;  /* 0x0000180002027812 */ /* 0x002fca00078eb8ff */
[----:B------:R1:W-:Y:S02]  /*1390*/  STS [UR8+0x8], R2 ;  /* 0x00000802ff007988 */ /* 0x0003e40008000808 */
.L_x_48:
[----:B------:R-:W-:Y:S05]  /*13a0*/  @P3 BREAK.RELIABLE B2 ;  /* 0x0000000000023942 */ /* 0x000fea0003800100 */
[----:B------:R-:W-:Y:S05]  /*13b0*/  @P3 BRA `(.L_x_50) ;  /* 0x0000000000243947 */ /* 0x000fea0003800000 */
[----:B-12-45:R-:W1:Y:S01]  /*13c0*/  LDS R2, [UR8+0x8] ;  /* 0x00000808ff027984 */ /* 0x036e620008000800 */
[----:B------:R-:W-:-:S05]  /*13d0*/  IMAD.MOV.U32 R3, RZ, RZ, 0x6000 ;  /* 0x00006000ff037424 */ /* 0x000fca00078e00ff */
[----:B-1----:R-:W-:-:S04]  /*13e0*/  LOP3.LUT R2, R2, 0x6000, R3, 0xd8, !PT ;  /* 0x0000600002027812 */ /* 0x002fc800078ed803 */
[----:B------:R-:W-:-:S05]  /*13f0*/  LOP3.LUT R2, R2, 0x400000, RZ, 0xb8, !PT ;  /* 0x0040000002027812 */ /* 0x000fca00078eb8ff */
[----:B------:R1:W-:Y:S02]  /*1400*/  STS [UR8+0x8], R2 ;  /* 0x00000802ff007988 */ /* 0x0003e40008000808 */
.L_x_49:
[----:B------:R-:W-:Y:S05]  /*1410*/  BSYNC.RELIABLE B2 ;  /* 0x0000000000027941 */ /* 0x000fea0003800100 */
.L_x_40:
[----:B-12-45:R-:W1:Y:S02]  /*1420*/  @!P3 LDS R2, [UR8+0x8] ;  /* 0x00000808ff02b984 */ /* 0x036e640008000800 */
[----:B-1----:R-:W-:-:S05]  /*1430*/  @!P3 LOP3.LUT R2, R2, 0x8000, RZ, 0xb8, !PT ;  /* 0x000080000202b812 */ /* 0x002fca00078eb8ff */
[----:B------:R1:W-:Y:S02]  /*1440*/  @!P3 STS [UR8+0x8], R2 ;  /* 0x00000802ff00b988 */ /* 0x0003e40008000808 */
.L_x_50:
[----:B------:R-:W-:Y:S05]  /*1450*/  BSYNC.RECONVERGENT B3 ;  /* 0x0000000000037941 */ /* 0x000fea0003800200 */
.L_x_39:
        /* <DEDUP_REMOVED lines=9> */
[----:B-1-3--:R-:W-:-:S05]  /*14f0*/  IMAD.SHL.U32 R4, R2, 0x4, RZ ;  /* 0x0000000402047824 */ /* 0x00afca00078e00ff */
        /* <DEDUP_REMOVED lines=8> */
.L_x_51:
[----:B------:R-:W-:Y:S05]  /*1580*/  @P0 BRA `(.L_x_52) ;  /* 0x00000000000c0947 */ /* 0x000fea0003800000 */
[----:B------:R0:W-:Y:S01]  /*1590*/  UTMACMDFLUSH ;  /* 0x00000000000079b7 */ /* 0x0001e20000000000 */
[----:B------:R-:W-:Y:S05]  /*15a0*/  @P0 BRA `(.L_x_52) ;  /* 0x0000000000040947 */ /* 0x000fea0003800000 */
[----:B------:R-:W-:-:S04]  /*15b0*/  DEPBAR.LE SB0, 0x0 ;  /* 0x000080000000791a */ /* 0x000fc80000000000 */
.L_x_52:
[----:B------:R-:W-:Y:S05]  /*15c0*/  WARPSYNC.ALL ;  /* 0x0000000000007948 */ /* 0x000fea0003800000 */
[----:B------:R-:W-:Y:S01]  /*15d0*/  NOP ;  /* 0x0000000000007918 */ /* 0x000fe20000000000 */
[----:B--2---:R-:W-:Y:S01]  /*15e0*/  BAR.SYNC.DEFER_BLOCKING 0x0 ;  /* 0x0000000000007b1d */ /* 0x004fe20000010000 */
[----:B-1--45:R-:W-:Y:S01]  /*15f0*/  SHF.R.U32.HI R2, RZ, 0x5, R0 ;  /* 0x00000005ff027819 */ /* 0x032fe20000011600 */
[----:B------:R-:W-:-:S03]  /*1600*/  UIADD3 UR15, UPT, UPT, UR8, 0x10020, URZ ;  /* 0x00010020080f7890 */ /* 0x000fc6000fffe0ff */
[----:B------:R-:W-:Y:S01]  /*1610*/  R2UR UR22, R2 ;  /* 0x00000000021672ca */ /* 0x000fe200000e0000 */
[----:B------:R-:W-:Y:S01]  /*1620*/  VOTEU.ALL UP0, P3 ;  /* 0x0000000000ff7886 */ /* 0x000fe20001800000 */
[----:B------:R-:W-:Y:S01]  /*1630*/  UMOV UR4, 0x1 ;  /* 0x0000000100047882 */ /* 0x000fe20000000000 */
[----:B------:R-:W-:Y:S01]  /*1640*/  VOTEU.ALL UP1, P3 ;  /* 0x0000000000ff7886 */ /* 0x000fe20001820000 */
[----:B------:R-:W-:Y:S02]  /*1650*/  BSSY.RECONVERGENT B3, `(.L_x_53) ;  /* 0x0000018000037945 */ /* 0x000fe40003800200 */
[----:B------:R-:W-:-:S04]  /*1660*/  @!UP0 UIADD3 UR10, UPT, UPT, -UR4, 0x100000, URZ ;  /* 0x00100000040a8890 */ /* 0x000fc8000fffe1ff */
[----:B------:R-:W-:Y:S02]  /*1670*/  @!UP0 USHF.L.U32 UR11, UR10, 0xb, URZ ;  /* 0x0000000b0a0b8899 */ /* 0x000fe400080006ff */
[----:B------:R-:W-:Y:S02]  /*1680*/  @!UP0 USHF.L.U32 UR10, UR10, 0x1, URZ ;  /* 0x000000010a0a8899 */ /* 0x000fe400080006ff */
[----:B------:R-:W-:-:S04]  /*1690*/  @!UP0 UIADD3 UR4, UPT, UPT, -UR4, 0x100000, URZ ;  /* 0x0010000004048890 */ /* 0x000fc8000fffe1ff */
[----:B------:R-:W-:Y:S02]  /*16a0*/  @!UP0 USHF.L.U32 UR5, UR4, 0xb, URZ ;  /* 0x0000000b04058899 */ /* 0x000fe400080006ff */
[----:B------:R-:W-:Y:S01]  /*16b0*/  @!UP0 USHF.L.U32 UR4, UR4, 0x1, URZ ;  /* 0x0000000104048899 */ /* 0x000fe200080006ff */
[----:B------:R-:W-:Y:S01]  /*16c0*/  VOTEU.ALL UP0, P3 ;  /* 0x0000000000ff7886 */ /* 0x000fe20001800000 */
[----:B------:R-:W1:Y:S04]  /*16d0*/  FENCE.VIEW.ASYNC.S ;  /* 0x00000000000073c6 */ /* 0x000e680000000000 */
[----:B-1----:R1:W2:Y:S06]  /*16e0*/  @!UP0 SYNCS.EXCH.64 URZ, [UR8+0x10000], UR10 ;  /* 0x0100000a08ff85b2 */ /* 0x0022ac0008000100 */
[----:B------:R1:W2:Y:S02]  /*16f0*/  @!UP1 SYNCS.EXCH.64 URZ, [UR8+0x10020], UR4 ;  /* 0x0100200408ff95b2 */ /* 0x0002a40008000100 */
[----:B--2---:R-:W-:Y:S06]  /*1700*/  BAR.SYNC.DEFER_BLOCKING 0x0 ;  /* 0x0000000000007b1d */ /* 0x004fec0000010000 */
[----:B------:R-:W-:Y:S05]  /*1710*/  @P3 BRA `(.L_x_54) ;  /* 0x00000000002c3947 */ /* 0x000fea0003800000 */
[----:B-1----:R-:W-:Y:S02]  /*1720*/  UMOV UR4, 0x1 ;  /* 0x0000000100047882 */ /* 0x002fe40000000000 */
[----:B------:R-:W-:-:S04]  /*1730*/  UIADD3 UR10, UPT, UPT, -UR4, 0x100000, URZ ;  /* 0x00100000040a7890 */ /* 0x000fc8000fffe1ff */
[----:B------:R-:W-:Y:S02]  /*1740*/  USHF.L.U32 UR11, UR10, 0xb, URZ ;  /* 0x0000000b0a0b7899 */ /* 0x000fe400080006ff */
[----:B------:R-:W-:Y:S02]  /*1750*/  USHF.L.U32 UR10, UR10, 0x1, URZ ;  /* 0x000000010a0a7899 */ /* 0x000fe400080006ff */
[----:B------:R-:W-:-:S04]  /*1760*/  UIADD3 UR4, UPT, UPT, -UR4, 0x100000, URZ ;  /* 0x0010000004047890 */ /* 0x000fc8000fffe1ff */
[----:B------:R-:W-:Y:S02]  /*1770*/  USHF.L.U32 UR5, UR4, 0xb, URZ ;  /* 0x0000000b04057899 */ /* 0x000fe400080006ff */
[----:B------:R-:W-:Y:S01]  /*1780*/  USHF.L.U32 UR4, UR4, 0x1, URZ ;  /* 0x0000000104047899 */ /* 0x000fe200080006ff */
[----:B------:R-:W1:Y:S03]  /*1790*/  FENCE.VIEW.ASYNC.S ;  /* 0x00000000000073c6 */ /* 0x000e660000000000 */
[----:B-1----:R2:W4:Y:S08]  /*17a0*/  SYNCS.EXCH.64 URZ, [UR8+0x10008], UR10 ;  /* 0x0100080a08ff75b2 */ /* 0x0025300008000100 */
[----:B------:R2:W5:Y:S02]  /*17b0*/  SYNCS.EXCH.64 URZ, [UR8+0x10028], UR4 ;  /* 0x0100280408ff75b2 */ /* 0x0005640008000100 */
[----:B--2---:R-:W-:Y:S01]  /*17c0*/  NOP ;  /* 0x0000000000007918 */ /* 0x004fe20000000000 */
.L_x_54:
[----:B-1----:R-:W-:Y:S05]  /*17d0*/  BSYNC.RECONVERGENT B3 ;  /* 0x0000000000037941 */ /* 0x002fea0003800200 */
.L_x_53:
[----:B----45:R-:W-:Y:S06]  /*17e0*/  BAR.SYNC.DEFER_BLOCKING 0x0 ;  /* 0x0000000000007b1d */ /* 0x030fec0000010000 */
[----:B------:R-:W-:Y:S04]  /*17f0*/  BSSY.RECONVERGENT B3, `(.L_x_55) ;  /* 0x000000d000037945 */ /* 0x000fe80003800200 */
[----:B------:R-:W-:Y:S05]  /*1800*/  @P3 BRA `(.L_x_56) ;  /* 0x00000000002c3947 */ /* 0x000fea0003800000 */
[----:B------:R-:W-:Y:S02]  /*1810*/  UMOV UR4, 0x1 ;  /* 0x0000000100047882 */ /* 0x000fe40000000000 */
[----:B------:R-:W-:-:S04]  /*1820*/  UIADD3 UR10, UPT, UPT, -UR4, 0x100000, URZ ;  /* 0x00100000040a7890 */ /* 0x000fc8000fffe1ff */
[----:B------:R-:W-:Y:S02]  /*1830*/  USHF.L.U32 UR11, UR10, 0xb, URZ ;  /* 0x0000000b0a0b7899 */ /* 0x000fe400080006ff */
[----:B------:R-:W-:Y:S02]  /*1840*/  USHF.L.U32 UR10, UR10, 0x1, URZ ;  /* 0x000000010a0a7899 */ /* 0x000fe400080006ff */
[----:B------:R-:W-:-:S04]  /*1850*/  UIADD3 UR4, UPT, UPT, -UR4, 0x100000, URZ ;  /* 0x0010000004047890 */ /* 0x000fc8000fffe1ff */
[----:B------:R-:W-:Y:S02]  /*1860*/  USHF.L.U32 UR5, UR4, 0xb, URZ ;  /* 0x0000000b04057899 */ /* 0x000fe400080006ff */
[----:B------:R-:W-:Y:S01]  /*1870*/  USHF.L.U32 UR4, UR4, 0x1, URZ ;  /* 0x0000000104047899 */ /* 0x000fe200080006ff */
[----:B------:R-:W1:Y:S03]  /*1880*/  FENCE.VIEW.ASYNC.S ;  /* 0x00000000000073c6 */ /* 0x000e660000000000 */
[----:B-1----:R1:W2:Y:S08]  /*1890*/  SYNCS.EXCH.64 URZ, [UR8+0x10010], UR10 ;  /* 0x0100100a08ff75b2 */ /* 0x0022b00008000100 */
[----:B------:R1:W4:Y:S01]  /*18a0*/  SYNCS.EXCH.64 URZ, [UR8+0x10030], UR4 ;  /* 0x0100300408ff75b2 */ /* 0x0003220008000100 */
[----:B------:R-:W-:Y:S01]  /*18b0*/  NOP ;  /* 0x0000000000007918 */ /* 0x000fe20000000000 */
.L_x_56:
[----:B-1----:R-:W-:Y:S05]  /*18c0*/  BSYNC.RECONVERGENT B3 ;  /* 0x0000000000037941 */ /* 0x002fea0003800200 */
.L_x_55:
[----:B--2-4-:R-:W-:Y:S01]  /*18d0*/  BAR.SYNC.DEFER_BLOCKING 0x0 ;  /* 0x0000000000007b1d */ /* 0x014fe20000010000 */
[----:B------:R-:W-:Y:S01]  /*18e0*/  USHF.L.U32 UR19, UR7, 0x7, URZ ;  /* 0x0000000707137899 */ /* 0x000fe200080006ff */
[----:B------:R-:W-:Y:S01]  /*18f0*/  ISETP.GE.AND P0, PT, R10, 0x1, PT ;  /* 0x000000010a00780c */ /* 0x000fe20003f06270 */
[----:B------:R-:W-:-:S03]  /*1900*/  USHF.L.U32 UR14, UR9, 0x7, URZ ;  /* 0x00000007090e7899 */ /* 0x000fc600080006ff */
        /* <DEDUP_REMOVED lines=13> */
.L_x_58:
[----:B-1----:R-:W-:Y:S05]  /*19e0*/  BSYNC.RECONVERGENT B3 ;  /* 0x0000000000037941 */ /* 0x002fea0003800200 */
.L_x_57:
[----:B------:R-:W-:Y:S05]  /*19f0*/  @!P0 BRA `(.L_x_59) ;  /* 0x00000008001c8947 */ /* 0x000fea0003800000 */
[----:B--2-4-:R-:W-:Y:S01]  /*1a00*/  BAR.SYNC.DEFER_BLOCKING 0x0 ;  /* 0x0000000000007b1d */ /* 0x014fe20000010000 */
[----:B------:R-:W-:Y:S01]  /*1a10*/  @!P3 IMAD.MOV.U32 R2, RZ, RZ, 0x4000 ;  /* 0x00004000ff02b424 */ /* 0x000fe200078e00ff */
[----:B------:R-:W-:Y:S02]  /*1a20*/  ELECT P1, URZ, PT ;  /* 0x0000000000ff782f */ /* 0x000fe40003820000 */
[----:B------:R-:W-:Y:S02]  /*1a30*/  ELECT P0, URZ, PT ;  /* 0x0000000000ff782f */ /* 0x000fe40003800000 */
[C---:B------:R-:W-:Y:S01]  /*1a40*/  ISETP.LT.U32.AND P1, PT, R68.reuse, 0x20, P1 ;  /* 0x000000204400780c */ /* 0x040fe20000f21070 */
[----:B------:R-:W-:Y:S01]  /*1a50*/  UMOV UR11, UR19 ;  /* 0x00000013000b7c82 */ /* 0x000fe20008000000 */
[----:B------:R-:W-:Y:S01]  /*1a60*/  ISETP.LT.U32.AND P0, PT, R68, 0x20, P0 ;  /* 0x000000204400780c */ /* 0x000fe20000701070 */
[----:B------:R-:W-:Y:S01]  /*1a70*/  UIADD3 UR4, UPT, UPT, UR8, 0x8000, URZ ;  /* 0x0000800008047890 */ /* 0x000fe2000fffe0ff */
[----:B------:R-:W-:-:S09]  /*1a80*/  UMOV UR6, UR14 ;  /* 0x0000000e00067c82 */ /* 0x000fd20008000000 */
[----:B------:R-:W-:Y:S01]  /*1a90*/  VOTEU.ANY UP0, P1 ;  /* 0x0000000000ff7886 */ /* 0x000fe20000800100 */
[----:B------:R-:W-:Y:S01]  /*1aa0*/  VOTEU.ANY UP2, P1 ;  /* 0x0000000000ff7886 */ /* 0x000fe20000840100 */
[----:B------:R-:W-:Y:S01]  /*1ab0*/  VOTEU.ANY UP1, P0 ;  /* 0x0000000000ff7886 */ /* 0x000fe20000020100 */
[----:B------:R-:W-:Y:S01]  /*1ac0*/  VOTEU.ANY UP3, P0 ;  /* 0x0000000000ff7886 */ /* 0x000fe20000060100 */
[----:B------:R1:W-:Y:S01]  /*1ad0*/  @!P3 SYNCS.ARRIVE.TRANS64 RZ, [UR8+0x10000], R2 ;  /* 0x01000002ffffb9a7 */ /* 0x0003e20008000008 */
[----:B------:R2:W-:Y:S06]  /*1ae0*/  MEMBAR.ALL.CTA ;  /* 0x0000000000007992 */ /* 0x0005ec0000008000 */
[----:B--2---:R-:W2:Y:S01]  /*1af0*/  FENCE.VIEW.ASYNC.S ;  /* 0x00000000000073c6 */ /* 0x004ea20000000000 */
[----:B------:R-:W-:Y:S01]  /*1b00*/  @UP0 UIADD3 UR9, UPT, UPT, UR8, 0x10000, URZ ;  /* 0x0001000008090890 */ /* 0x000fe2000fffe0ff */
[----:B------:R-:W-:Y:S01]  /*1b10*/  @UP0 UMOV UR10, URZ ;  /* 0x000000ff000a0c82 */ /* 0x000fe20008000000 */
[----:B------:R-:W-:Y:S01]  /*1b20*/  @UP1 UIADD3 UR5, UPT, UPT, UR8, 0x10000, URZ ;  /* 0x0001000008051890 */ /* 0x000fe2000fffe0ff */
[----:B------:R-:W-:Y:S01]  /*1b30*/  @UP1 UMOV UR7, URZ ;  /* 0x000000ff00071c82 */ /* 0x000fe20008000000 */
[----:B------:R-:W-:Y:S01]  /*1b40*/  UISETP.NE.U32.AND UP0, UPT, UR22, URZ, UPT ;  /* 0x000000ff1600728c */ /* 0x000fe2000bf05070 */
[----:B--2---:R-:W-:Y:S06]  /*1b50*/  BAR.SYNC.DEFER_BLOCKING 0x0 ;  /* 0x0000000000007b1d */ /* 0x004fec0000010000 */
[----:B------:R1:W-:Y:S02]  /*1b60*/  @UP2 UTMALDG.2D [UR8], [UR24] ;  /* 0x00000008180025b4 */ /* 0x0003e40008008000 */
[----:B------:R-:W-:Y:S06]  /*1b70*/  BAR.SYNC.DEFER_BLOCKING 0x0 ;  /* 0x0000000000007b1d */ /* 0x000fec0000010000 */
[----:B------:R1:W-:Y:S02]  /*1b80*/  @UP3 UTMALDG.2D [UR4], [UR26] ;  /* 0x000000041a0035b4 */ /* 0x0003e40008008000 */
[----:B------:R-:W-:Y:S06]  /*1b90*/  BAR.SYNC.DEFER_BLOCKING 0x0 ;  /* 0x0000000000007b1d */ /* 0x000fec0000010000 */
[----:B------:R-:W2:Y:S02]  /*1ba0*/  SYNCS.PHASECHK.TRANS64.TRYWAIT P0, [UR8+0x10000], RZ ;  /* 0x010000ffff0075a7 */ /* 0x000ea40008001108 */
[----:B-12---:R-:W-:Y:S05]  /*1bb0*/  @!P0 BRA `(.L_x_60) ;  /* 0x0000000c00c08947 */ /* 0x006fea0003800000 */
.L_x_78:
[----:B------:R-:W-:Y:S05]  /*1bc0*/  BRA.U UP0, `(.L_x_61) ;  /* 0x0000000100547547 */ /* 0x000fea000b800000 */
[----:B------:R-:W-:Y:S02]  /*1bd0*/  USHF.R.U32.HI UR5, URZ, 0x4, UR8 ;  /* 0x00000004ff057899 */ /* 0x000fe40008011608 */
[----:B------:R-:W-:Y:S02]  /*1be0*/  USHF.R.U32.HI UR6, URZ, 0x4, UR4 ;  /* 0x00000004ff067899 */ /* 0x000fe40008011604 */
[----:B------:R-:W-:Y:S02]  /*1bf0*/  USGXT.U32 UR4, UR5, 0xe ;  /* 0x0000000e0504789a */ /* 0x000fe40008000000 */
[----:B------:R-:W-:Y:S01]  /*1c00*/  USGXT.U32 UR6, UR6, 0xe ;  /* 0x0000000e0606789a */ /* 0x000fe20008000000 */
[----:B------:R-:W-:Y:S01]  /*1c10*/  UMOV UR10, 0xfffffffe ;  /* 0xfffffffe000a7882 */ /* 0x000fe20000000000 */
[----:B------:R-:W-:Y:S01]  /*1c20*/  UMOV UR11, 0x7fffbfdf ;  /* 0x7fffbfdf000b7882 */ /* 0x000fe20000000000 */
[----:B------:R-:W-:Y:S01]  /*1c30*/  UMOV UR12, 0x100 ;  /* 0x00000100000c7882 */ /* 0x000fe20000000000 */
[----:B------:R-:W-:Y:S01]  /*1c40*/  UMOV UR13, 0x40004040 ;  /* 0x40004040000d7882 */ /* 0x000fe20000000000 */
[----:B------:R-:W-:Y:S01]  /*1c50*/  UMOV UR5, URZ ;  /* 0x000000ff00057c82 */ /* 0x000fe20008000000 */
[----:B------:R-:W-:Y:S01]  /*1c60*/  UMOV UR7, URZ ;  /* 0x000000ff00077c82 */ /* 0x000fe20008000000 */
[----:B------:R-:W-:-:S02]  /*1c70*/  UIADD3.64 UR10, UPT, UPT, UR4, -UR10, URZ ;  /* 0x8000000a040a7297 */ /* 0x000fc4000fffe0ff */
[----:B------:R-:W-:Y:S01]  /*1c80*/  UIADD3.64 UR12, UPT, UPT, UR6, UR12, URZ ;  /* 0x0000000c060c7297 */ /* 0x000fe2000fffe0ff */
[----:B------:R-:W-:Y:S01]  /*1c90*/  UMOV UR16, 0x0 ;  /* 0x0000000000107882 */ /* 0x000fe20000000000 */
[----:B------:R-:W-:Y:S01]  /*1ca0*/  UMOV UR17, 0x8210010 ;  /* 0x0821001000117882 */ /* 0x000fe20000000000 */
[----:B------:R-:W-:Y:S01]  /*1cb0*/  UMOV UR5, 0x80004020 ;  /* 0x8000402000057882 */ /* 0x000fe20000000000 */
[----:B------:R-:W-:Y:S01]  /*1cc0*/  UMOV UR7, 0x40004040 ;  /* 0x4000404000077882 */ /* 0x000fe20000000000 */
[----:B------:R-:W-:Y:S01]  /*1cd0*/  UMOV UR28, 0x0 ;  /* 0x00000000001c7882 */ /* 0x000fe20000000000 */
[----:B------:R-:W-:Y:S01]  /*1ce0*/  UMOV UR29, 0x8210010 ;  /* 0x08210010001d7882 */ /* 0x000fe20000000000 */
[----:B------:R1:W-:Y:S02]  /*1cf0*/  UTCQMMA gdesc[UR4], gdesc[UR6], tmem[UR23], tmem[UR16], idesc[UR17], !UPT ;  /* 0x00ff1006040075ea */ /* 0x0003e4000f800317 */
[----:B------:R1:W-:Y:S01]  /*1d00*/  UTCQMMA gdesc[UR10], gdesc[UR12], tmem[UR23], tmem[UR28], idesc[UR29], UPT ;  /* 0x00ff1c0c0a0075ea */ /* 0x0003e2000b800317 */
[----:B------:R-:W-:-:S02]  /*1d10*/  NOP ;  /* 0x0000000000007918 */ /* 0x000fc40000000000 */
.L_x_61:
[----:B------:R-:W-:Y:S01]  /*1d20*/  ELECT P0, URZ, PT ;  /* 0x0000000000ff782f */ /* 0x000fe20003800000 */
[----:B-1----:R-:W-:Y:S01]  /*1d30*/  UMOV UR4, UR15 ;  /* 0x0000000f00047c82 */ /* 0x002fe20008000000 */
[----:B------:R-:W-:Y:S02]  /*1d40*/  UMOV UR5, URZ ;  /* 0x000000ff00057c82 */ /* 0x000fe40008000000 */
[----:B------:R-:W-:-:S13]  /*1d50*/  ISETP.LT.U32.AND P0, PT, R68, 0x20, P0 ;  /* 0x000000204400780c */ /* 0x000fda0000701070 */
[----:B------:R-:W-:Y:S01]  /*1d60*/  VOTEU.ANY UP0, P0 ;  /* 0x0000000000ff7886 */ /* 0x000fe20000000100 */
[----:B------:R-:W-:Y:S01]  /*1d70*/  VOTEU.ANY UP1, P0 ;  /* 0x0000000000ff7886 */ /* 0x000fe20000020100 */
[----:B------:R-:W-:-:S03]  /*1d80*/  ISETP.GE.U32.AND P0, PT, R10, 0x41, PT ;  /* 0x000000410a00780c */ /* 0x000fc60003f06070 */
[----:B------:R-:W-:Y:S02]  /*1d90*/  @UP0 UMOV UR4, UR4 ;  /* 0x0000000400040c82 */ /* 0x000fe40008000000 */
[----:B------:R1:W-:Y:S01]  /*1da0*/  @UP1 UTCBAR [UR4], URZ ;  /* 0x000000ff040013e9 */ /* 0x0003e200080000ff */
[----:B------:R-:W-:Y:S06]  /*1db0*/  BAR.SYNC.DEFER_BLOCKING 0x0 ;  /* 0x0000000000007b1d */ /* 0x000fec0000010000 */
[----:B------:R-:W2:Y:S02]  /*1dc0*/  SYNCS.PHASECHK.TRANS64.TRYWAIT P1, [UR8+0x10020], RZ ;  /* 0x010020ffff0075a7 */ /* 0x000ea40008021108 */
[----:B-12---:R-:W-:Y:S05]  /*1dd0*/  @!P1 BRA `(.L_x_62) ;  /* 0x0000000c00449947 */ /* 0x006fea0003800000 */
.L_x_79:
[----:B------:R-:W-:Y:S01]  /*1de0*/  UMOV UR4, URZ ;  /* 0x000000ff00047c82 */ /* 0x000fe20008000000 */
[----:B------:R-:W-:Y:S05]  /*1df0*/  @!P0 BRA `(.L_x_59) ;  /* 0x00000004001c8947 */ /* 0x000fea0003800000 */
[----:B------:R-:W1:Y:S01]  /*1e00*/  LDCU UR29, c[0x0][0x3a0] ;  /* 0x00007400ff1d77ac */ /* 0x000e620008000800 */
[----:B------:R-:W-:Y:S01]  /*1e10*/  UMOV UR9, 0x1 ;  /* 0x0000000100097882 */ /* 0x000fe20000000000 */
[----:B------:R-:W-:-:S05]  /*1e20*/  UMOV UR18, 0x40 ;  /* 0x0000004000127882 */ /* 0x000fca0000000000 */
.L_x_66:
[----:B------:R-:W-:Y:S01]  /*1e30*/  BAR.SYNC.DEFER_BLOCKING 0x0 ;  /* 0x0000000000007b1d */ /* 0x000fe20000010000 */
[----:B------:R-:W-:Y:S01]  /*1e40*/  ULEA UR28, UR9, UR8, 0x3 ;  /* 0x00000008091c7291 */ /* 0x000fe2000f8e18ff */
[----:B------:R-:W-:Y:S01]  /*1e50*/  @!P3 IMAD.MOV.U32 R2, RZ, RZ, 0x4000 ;  /* 0x00004000ff02b424 */ /* 0x000fe200078e00ff */
[----:B------:R-:W-:Y:S01]  /*1e60*/  ELECT P1, URZ, PT ;  /* 0x0000000000ff782f */ /* 0x000fe20003820000 */
[----:B------:R-:W-:-:S03]  /*1e70*/  ULEA UR16, UR9, UR8, 0xd ;  /* 0x0000000809107291 */ /* 0x000fc6000f8e68ff */
[----:B------:R-:W-:Y:S02]  /*1e80*/  ISETP.LT.U32.AND P1, PT, R68, 0x20, P1 ;  /* 0x000000204400780c */ /* 0x000fe40000f21070 */
[----:B------:R-:W-:Y:S01]  /*1e90*/  ELECT P0, URZ, PT ;  /* 0x0000000000ff782f */ /* 0x000fe20003800000 */
[----:B------:R-:W-:-:S03]  /*1ea0*/  UIADD3 UR12, UPT, UPT, UR16, 0x8000, URZ ;  /* 0x00008000100c7890 */ /* 0x000fc6000fffe0ff */
[----:B------:R-:W-:Y:S01]  /*1eb0*/  ISETP.LT.U32.AND P0, PT, R68, 0x20, P0 ;  /* 0x000000204400780c */ /* 0x000fe20000701070 */
[----:B------:R-:W-:Y:S01]  /*1ec0*/  UMOV UR15, UR18 ;  /* 0x00000012000f7c82 */ /* 0x000fe20008000000 */
[----:B------:R-:W-:-:S05]  /*1ed0*/  USHF.L.U32 UR5, UR4, 0x1f, URZ ;  /* 0x0000001f04057899 */ /* 0x000fca00080006ff */
[----:B------:R-:W-:Y:S01]  /*1ee0*/  VOTEU.ANY UP0, P1 ;  /* 0x0000000000ff7886 */ /* 0x000fe20000800100 */
[----:B------:R2:W-:Y:S01]  /*1ef0*/  @!P3 SYNCS.ARRIVE.TRANS64 RZ, [UR28+0x10000], R2 ;  /* 0x01000002ffffb9a7 */ /* 0x0005e2000800001c */
[----:B------:R4:W-:Y:S06]  /*1f00*/  MEMBAR.ALL.CTA ;  /* 0x0000000000007992 */ /* 0x0009ec0000008000 */
[----:B----4-:R-:W4:Y:S01]  /*1f10*/  FENCE.VIEW.ASYNC.S ;  /* 0x00000000000073c6 */ /* 0x010f220000000000 */
[----:B------:R-:W-:Y:S01]  /*1f20*/  @UP0 UIADD3 UR17, UPT, UPT, UR28, 0x10000, URZ ;  /* 0x000100001c110890 */ /* 0x000fe2000fffe0ff */
[----:B----4-:R-:W-:Y:S01]  /*1f30*/  VOTEU.ANY UP0, P1 ;  /* 0x0000000000ff7886 */ /* 0x010fe20000800100 */
[----:B------:R-:W-:Y:S01]  /*1f40*/  VOTEU.ANY UP1, P0 ;  /* 0x0000000000ff7886 */ /* 0x000fe20000020100 */
[----:B--2---:R-:W-:-:S04]  /*1f50*/  IMAD.U32 R2, RZ, RZ, UR5 ;  /* 0x00000005ff027e24 */ /* 0x004fc8000f8e00ff */
[----:B------:R-:W-:Y:S01]  /*1f60*/  @UP1 UIADD3 UR13, UPT, UPT, UR28, 0x10000, URZ ;  /* 0x000100001c0d1890 */ /* 0x000fe2000fffe0ff */
[----:B------:R-:W-:Y:S01]  /*1f70*/  VOTEU.ANY UP1, P0 ;  /* 0x0000000000ff7886 */ /* 0x000fe20000020100 */
[----:B------:R-:W-:Y:S06]  /*1f80*/  BAR.SYNC.DEFER_BLOCKING 0x0 ;  /* 0x0000000000007b1d */ /* 0x000fec0000010000 */
[----:B------:R2:W-:Y:S01]  /*1f90*/  @UP0 UTMALDG.2D [UR16], [UR24] ;  /* 0x00000010180005b4 */ /* 0x0005e20008008000 */
[----:B------:R-:W-:Y:S01]  /*1fa0*/  UISETP.NE.U32.AND UP0, UPT, UR22, URZ, UPT ;  /* 0x000000ff1600728c */ /* 0x000fe2000bf05070 */
[----:B------:R-:W-:Y:S06]  /*1fb0*/  BAR.SYNC.DEFER_BLOCKING 0x0 ;  /* 0x0000000000007b1d */ /* 0x000fec0000010000 */
[----:B------:R2:W-:Y:S02]  /*1fc0*/  @UP1 UTMALDG.2D [UR12], [UR26] ;  /* 0x0000000c1a0015b4 */ /* 0x0005e40008008000 */
[----:B------:R-:W-:Y:S06]  /*1fd0*/  BAR.SYNC.DEFER_BLOCKING 0x0 ;  /* 0x0000000000007b1d */ /* 0x000fec0000010000 */
[----:B------:R-:W4:Y:S02]  /*1fe0*/  SYNCS.PHASECHK.TRANS64.TRYWAIT P0, [UR28+0x10000], R2 ;  /* 0x01000002ff0075a7 */ /* 0x000f24000800111c */
[----:B--2-4-:R-:W-:Y:S05]  /*1ff0*/  @!P0 BRA `(.L_x_63) ;  /* 0x0000000800c88947 */ /* 0x014fea0003800000 */
.L_x_80:
[----:B------:R-:W-:Y:S05]  /*2000*/  BRA.U UP0, `(.L_x_64) ;  /* 0x00000001004c7547 */ /* 0x000fea000b800000 */
[----:B------:R-:W-:Y:S02]  /*2010*/  USHF.R.U32.HI UR10, URZ, 0x4, UR16 ;  /* 0x00000004ff0a7899 */ /* 0x000fe40008011610 */
[----:B------:R-:W-:Y:S02]  /*2020*/  USHF.R.U32.HI UR12, URZ, 0x4, UR12 ;  /* 0x00000004ff0c7899 */ /* 0x000fe4000801160c */
[----:B------:R-:W-:Y:S02]  /*2030*/  USGXT.U32 UR10, UR10, 0xe ;  /* 0x0000000e0a0a789a */ /* 0x000fe40008000000 */
[----:B------:R-:W-:Y:S02]  /*2040*/  USGXT.U32 UR12, UR12, 0xe ;  /* 0x0000000e0c0c789a */ /* 0x000fe40008000000 */
[----:B------:R-:W-:Y:S02]  /*2050*/  UIADD3 UR16, UP0, UPT, UR10, 0x2, URZ ;  /* 0x000000020a107890 */ /* 0x000fe4000ff1e0ff */
[----:B------:R-:W-:Y:S01]  /*2060*/  UIADD3 UR30, UP1, UPT, UR12, 0x100, URZ ;  /* 0x000001000c1e7890 */ /* 0x000fe2000ff3e0ff */
[----:B------:R-:W-:Y:S01]  /*2070*/  UMOV UR5, URZ ;  /* 0x000000ff00057c82 */ /* 0x000fe20008000000 */
[----:B------:R-:W-:Y:S01]  /*2080*/  UMOV UR6, URZ ;  /* 0x000000ff00067c82 */ /* 0x000fe20008000000 */
[----:B------:R-:W-:-:S02]  /*2090*/  UIADD3.X UR17, UPT, UPT, UR5, -0x7fffbfe0, URZ, UP0, !UPT ;  /* 0x8000402005117890 */ /* 0x000fc400087fe4ff */
[----:B------:R-:W-:Y:S01]  /*20a0*/  UIADD3.X UR31, UPT, UPT, UR6, 0x40004040, URZ, UP1, !UPT ;  /* 0x40004040061f7890 */ /* 0x000fe20008ffe4ff */
[----:B------:R-:W-:Y:S01]  /*20b0*/  UMOV UR32, 0x0 ;  /* 0x0000000000207882 */ /* 0x000fe20000000000 */
[----:B------:R-:W-:Y:S01]  /*20c0*/  UMOV UR33, 0x8210010 ;  /* 0x0821001000217882 */ /* 0x000fe20000000000 */
[----:B------:R-:W-:Y:S01]  /*20d0*/  UMOV UR11, 0x80004020 ;  /* 0x80004020000b7882 */ /* 0x000fe20000000000 */
[----:B------:R-:W-:Y:S01]  /*20e0*/  UMOV UR13, 0x40004040 ;  /* 0x40004040000d7882 */ /* 0x000fe20000000000 */
[----:B------:R-:W-:Y:S01]  /*20f0*/  UMOV UR6, 0x0 ;  /* 0x0000000000067882 */ /* 0x000fe20000000000 */
[----:B------:R-:W-:Y:S01]  /*2100*/  UMOV UR7, 0x8210010 ;  /* 0x0821001000077882 */ /* 0x000fe20000000000 */
[----:B------:R2:W-:Y:S02]  /*2110*/  UTCQMMA gdesc[UR10], gdesc[UR12], tmem[UR23], tmem[UR32], idesc[UR33], UPT ;  /* 0x00ff200c0a0075ea */ /* 0x0005e4000b800317 */
[----:B------:R2:W-:Y:S01]  /*2120*/  UTCQMMA gdesc[UR16], gdesc[UR30], tmem[UR23], tmem[UR6], idesc[UR7], UPT ;  /* 0x00ff061e100075ea */ /* 0x0005e2000b800317 */
[----:B------:R-:W-:-:S02]  /*2130*/  NOP ;  /* 0x0000000000007918 */ /* 0x000fc40000000000 */
.L_x_64:
[----:B------:R-:W-:Y:S01]  /*2140*/  ELECT P0, URZ, PT ;  /* 0x0000000000ff782f */ /* 0x000fe20003800000 */
[----:B--2---:R-:W-:-:S03]  /*2150*/  UIADD3 UR6, UPT, UPT, UR28, 0x10020, URZ ;  /* 0x000100201c067890 */ /* 0x004fc6000fffe0ff */
[----:B------:R-:W-:Y:S01]  /*2160*/  ISETP.LT.U32.AND P0, PT, R68, 0x20, P0 ;  /* 0x000000204400780c */ /* 0x000fe20000701070 */
[----:B------:R-:W-:-:S12]  /*2170*/  UMOV UR7, URZ ;  /* 0x000000ff00077c82 */ /* 0x000fd80008000000 */
[----:B------:R-:W-:Y:S01]  /*2180*/  VOTEU.ANY UP0, P0 ;  /* 0x0000000000ff7886 */ /* 0x000fe20000000100 */
[----:B------:R-:W-:-:S04]  /*2190*/  VOTEU.ANY UP1, P0 ;  /* 0x0000000000ff7886 */ /* 0x000fc80000020100 */
[----:B------:R-:W-:Y:S02]  /*21a0*/  @UP0 UMOV UR6, UR6 ;  /* 0x0000000600060c82 */ /* 0x000fe40008000000 */
[----:B------:R2:W-:Y:S01]  /*21b0*/  @UP1 UTCBAR [UR6], URZ ;  /* 0x000000ff060013e9 */ /* 0x0005e200080000ff */
[----:B------:R-:W-:Y:S06]  /*21c0*/  BAR.SYNC.DEFER_BLOCKING 0x0 ;  /* 0x0000000000007b1d */ /* 0x000fec0000010000 */
[----:B------:R-:W4:Y:S02]  /*21d0*/  SYNCS.PHASECHK.TRANS64.TRYWAIT P0, [UR28+0x10020], R2 ;  /* 0x01002002ff0075a7 */ /* 0x000f24000800111c */
[----:B--2-4-:R-:W-:Y:S05]  /*21e0*/  @!P0 BRA `(.L_x_65) ;  /* 0x0000000800588947 */ /* 0x014fea0003800000 */
.L_x_81:
[----:B------:R-:W-:Y:S02]  /*21f0*/  UIADD3 UR9, UPT, UPT, UR9, 0x1, URZ ;  /* 0x0000000109097890 */ /* 0x000fe4000fffe0ff */
[----:B------:R-:W-:Y:S02]  /*2200*/  UIADD3 UR18, UPT, UPT, UR18, 0x40, URZ ;  /* 0x0000004012127890 */ /* 0x000fe4000fffe0ff */
[----:B------:R-:W-:-:S04]  /*2210*/  UISETP.NE.U32.AND UP0, UPT, UR9, 0x4, UPT ;  /* 0x000000040900788c */ /* 0x000fc8000bf05070 */
[----:B------:R-:W-:Y:S02]  /*2220*/  USEL UR5, URZ, 0x1, UP0 ;  /* 0x00000001ff057887 */ /* 0x000fe40008000000 */
[----:B------:R-:W-:Y:S02]  /*2230*/  USEL UR9, UR9, URZ, UP0 ;  /* 0x000000ff09097287 */ /* 0x000fe40008000000 */
[----:B-1----:R-:W-:Y:S02]  /*2240*/  UISETP.GE.AND UP0, UPT, UR18, UR29, UPT ;  /* 0x0000001d1200728c */ /* 0x002fe4000bf06270 */
[----:B------:R-:W-:-:S07]  /*2250*/  ULOP3.LUT UR4, UR4, UR5, URZ, 0x3c, !UPT ;  /* 0x0000000504047292 */ /* 0x000fce000f8e3cff */
[----:B------:R-:W-:Y:S05]  /*2260*/  BRA.U !UP0, `(.L_x_66) ;  /* 0xfffffff908f07547 */ /* 0x000fea000b83ffff */
.L_x_59:
[----:B--2-4-:R-:W-:Y:S06]  /*2270*/  BAR.SYNC.DEFER_BLOCKING 0x0 ;  /* 0x0000000000007b1d */ /* 0x014fec0000010000 */
[----:B------:R-:W-:Y:S04]  /*2280*/  BSSY.RECONVERGENT B3, `(.L_x_67) ;  /* 0x0000004000037945 */ /* 0x000fe80003800200 */
[----:B------:R-:W-:Y:S05]  /*2290*/  @P3 BRA `(.L_x_68) ;  /* 0x0000000000083947 */ /* 0x000fea0003800000 */
[----:B------:R-:W1:Y:S02]  /*22a0*/  SYNCS.CCTL.IV [UR8+0x10000] ;  /* 0x01000000ff0079b1 */ /* 0x000e640008000008 */
[----:B-1----:R-:W1:Y:S02]  /*22b0*/  SYNCS.CCTL.IV [UR8+0x10020] ;  /* 0x01002000ff0079b1 */ /* 0x002e640008000008 */
.L_x_68:
[----:B------:R-:W-:Y:S05]  /*22c0*/  BSYNC.RECONVERGENT B3 ;  /* 0x0000000000037941 */ /* 0x000fea0003800200 */
.L_x_67:
[----:B-1----:R-:W-:Y:S06]  /*22d0*/  BAR.SYNC.DEFER_BLOCKING 0x0 ;  /* 0x0000000000007b1d */ /* 0x002fec0000010000 */
[----:B------:R-:W-:Y:S04]  /*22e0*/  BSSY.RECONVERGENT B3, `(.L_x_69) ;  /* 0x0000004000037945 */ /* 0x000fe80003800200 */
[----:B------:R-:W-:Y:S05]  /*22f0*/  @P3 BRA `(.L_x_70) ;  /* 0x0000000000083947 */ /* 0x000fea0003800000 */
[----:B------:R-:W1:Y:S02]  /*2300*/  SYNCS.CCTL.IV [UR8+0x10008] ;  /* 0x01000800ff0079b1 */ /* 0x000e640008000008 */
[----:B-1----:R-:W1:Y:S02]  /*2310*/  SYNCS.CCTL.IV [UR8+0x10028] ;  /* 0x01002800ff0079b1 */ /* 0x002e640008000008 */
.L_x_70:
[----:B------:R-:W-:Y:S05]  /*2320*/  BSYNC.RECONVERGENT B3 ;  /* 0x0000000000037941 */ /* 0x000fea0003800200 */
.L_x_69:
[----:B-1----:R-:W-:Y:S06]  /*2330*/  BAR.SYNC.DEFER_BLOCKING 0x0 ;  /* 0x0000000000007b1d */ /* 0x002fec0000010000 */
[----:B------:R-:W-:Y:S04]  /*2340*/  BSSY.RECONVERGENT B3, `(.L_x_71) ;  /* 0x0000004000037945 */ /* 0x000fe80003800200 */
[----:B------:R-:W-:Y:S05]  /*2350*/  @P3 BRA `(.L_x_72) ;  /* 0x0000000000083947 */ /* 0x000fea0003800000 */
[----:B------:R-:W1:Y:S02]  /*2360*/  SYNCS.CCTL.IV [UR8+0x10010] ;  /* 0x01001000ff0079b1 */ /* 0x000e640008000008 */
[----:B-1----:R-:W1:Y:S02]  /*2370*/  SYNCS.CCTL.IV [UR8+0x10030] ;  /* 0x01003000ff0079b1 */ /* 0x002e640008000008 */
.L_x_72:
[----:B------:R-:W-:Y:S05]  /*2380*/  BSYNC.RECONVERGENT B3 ;  /* 0x0000000000037941 */ /* 0x000fea0003800200 */
.L_x_71:
[----:B-1----:R-:W-:Y:S06]  /*2390*/  BAR.SYNC.DEFER_BLOCKING 0x0 ;  /* 0x0000000000007b1d */ /* 0x002fec0000010000 */
[----:B------:R-:W-:Y:S04]  /*23a0*/  BSSY.RECONVERGENT B3, `(.L_x_73) ;  /* 0x0000004000037945 */ /* 0x000fe80003800200 */
[----:B------:R-:W-:Y:S05]  /*23b0*/  @P3 BRA `(.L_x_74) ;  /* 0x0000000000083947 */ /* 0x000fea0003800000 */
[----:B------:R-:W1:Y:S02]  /*23c0*/  SYNCS.CCTL.IV [UR8+0x10018] ;  /* 0x01001800ff0079b1 */ /* 0x000e640008000008 */
[----:B-1----:R-:W1:Y:S02]  /*23d0*/  SYNCS.CCTL.IV [UR8+0x10038] ;  /* 0x01003800ff0079b1 */ /* 0x002e640008000008 */
.L_x_74:
[----:B------:R-:W-:Y:S05]  /*23e0*/  BSYNC.RECONVERGENT B3 ;  /* 0x0000000000037941 */ /* 0x000fea0003800200 */
.L_x_73:
[----:B------:R-:W-:Y:S01]  /*23f0*/  USHF.L.U32 UR4, UR22, 0x15, URZ ;  /* 0x0000001516047899 */ /* 0x000fe200080006ff */
[C---:B------:R-:W-:Y:S01]  /*2400*/  IMAD.SHL.U32 R2, R0.reuse, 0x10, RZ ;  /* 0x0000001000027824 */ /* 0x040fe200078e00ff */
[----:B------:R-:W-:Y:S01]  /*2410*/  USHF.L.U32 UR22, UR22, 0x4, URZ ;  /* 0x0000000416167899 */ /* 0x000fe200080006ff */
[----:B------:R-:W-:Y:S01]  /*2420*/  SHF.R.U32.HI R3, RZ, 0x1, R0 ;  /* 0x00000001ff037819 */ /* 0x000fe20000011600 */
[----:B------:R-:W-:Y:S01]  /*2430*/  ULOP3.LUT UR4, UR4, 0x600000, URZ, 0xc0, !UPT ;  /* 0x0060000004047892 */ /* 0x000fe2000f8ec0ff */
[----:B------:R-:W-:Y:S01]  /*2440*/  IMAD.SHL.U32 R0, R0, 0x80, RZ ;  /* 0x0000008000007824 */ /* 0x000fe200078e00ff */
[----:B------:R-:W-:Y:S01]  /*2450*/  ULOP3.LUT UR22, UR22, 0x40, URZ, 0xc0, !UPT ;  /* 0x0000004016167892 */ /* 0x000fe2000f8ec0ff */
[----:B------:R-:W-:Y:S02]  /*2460*/  LOP3.LUT R2, R2, 0x70, RZ, 0xc0, !PT ;  /* 0x0000007002027812 */ /* 0x000fe400078ec0ff */
[----:B------:R-:W-:Y:S01]  /*2470*/  ELECT P0, URZ, PT ;  /* 0x0000000000ff782f */ /* 0x000fe20003800000 */
[----:B------:R-:W-:Y:S01]  /*2480*/  UIADD3 UR4, UPT, UPT, UR22, UR4, UR23 ;  /* 0x0000000416047290 */ /* 0x000fe2000fffe017 */
[----:B------:R-:W-:Y:S01]  /*2490*/  LOP3.LUT R3, R2, 0x40, R3, 0x78, !PT ;  /* 0x0000004002037812 */ /* 0x000fe200078e7803 */
[----:B------:R-:W-:Y:S01]  /*24a0*/  UMOV UR9, UR14 ;  /* 0x0000000e00097c82 */ /* 0x000fe20008000000 */
[----:B------:R-:W-:Y:S01]  /*24b0*/  ISETP.LT.U32.AND P0, PT, R68, 0x20, P0 ;  /* 0x000000204400780c */ /* 0x000fe20000701070 */
[----:B------:R-:W-:Y:S01]  /*24c0*/  UMOV UR10, UR19 ;  /* 0x00000013000a7c82 */ /* 0x000fe20008000000 */
[----:B------:R-:W-:-:S04]  /*24d0*/  LOP3.LUT R0, R3, 0x3f80, R0, 0xf8, !PT ;  /* 0x00003f8003007812 */ /* 0x000fc800078ef800 */
[----:B---3--:R-:W2:Y:S01]  /*24e0*/  LDTM.x64 R4, tmem[UR4] ;  /* 0x00000004000479ee */ /* 0x008ea20008340000 */
[C---:B------:R-:W-:Y:S01]  /*24f0*/  LOP3.LUT R2, R0.reuse, 0x10, RZ, 0x3c, !PT ;  /* 0x0000001000027812 */ /* 0x040fe200078e3cff */
[----:B------:R-:W-:Y:S01]  /*2500*/  NOP ;  /* 0x0000000000007918 */ /* 0x000fe20000000000 */
[----:B------:R-:W-:-:S04]  /*2510*/  LOP3.LUT R3, R0, 0x20, RZ, 0x3c, !PT ;  /* 0x0000002000037812 */ /* 0x000fc800078e3cff */
[----:B--2---:R-:W-:Y:S01]  /*2520*/  VOTEU.ANY UP1, P0 ;  /* 0x0000000000ff7886 */ /* 0x004fe20000020100 */
[----:B------:R-:W-:Y:S01]  /*2530*/  VOTEU.ANY UP0, P0 ;  /* 0x0000000000ff7886 */ /* 0x000fe20000000100 */
[----:B------:R-:W-:Y:S02]  /*2540*/  F2FP.SATFINITE.E4M3.F32.PACK_AB_MERGE_C R6, R7, R6, RZ ;  /* 0x000000060706723e */ /* 0x000fe400048070ff */
[----:B------:R-:W-:Y:S02]  /*2550*/  F2FP.SATFINITE.E4M3.F32.PACK_AB_MERGE_C R10, R11, R10, RZ ;  /* 0x0000000a0b0a723e */ /* 0x000fe400048070ff */
[----:B------:R-:W-:Y:S02]  /*2560*/  F2FP.SATFINITE.E4M3.F32.PACK_AB_MERGE_C R14, R15, R14, RZ ;  /* 0x0000000e0f0e723e */ /* 0x000fe400048070ff */
[----:B------:R-:W-:Y:S02]  /*2570*/  F2FP.SATFINITE.E4M3.F32.PACK_AB_MERGE_C R7, R19, R18, RZ ;  /* 0x000000121307723e */ /* 0x000fe400048070ff */
[----:B------:R-:W-:-:S02]  /*2580*/  F2FP.SATFINITE.E4M3.F32.PACK_AB_MERGE_C R22, R23, R22, RZ ;  /* 0x000000161716723e */ /* 0x000fc400048070ff */
[----:B------:R-:W-:Y:S02]  /*2590*/  F2FP.SATFINITE.E4M3.F32.PACK_AB_MERGE_C R26, R27, R26, RZ ;  /* 0x0000001a1b1a723e */ /* 0x000fe400048070ff */
        /* <DEDUP_REMOVED lines=10> */
[----:B------:R-:W-:-:S02]  /*2640*/  F2FP.SATFINITE.E4M3.F32.PACK_AB_MERGE_C R4, R5, R4, R6 ;  /* 0x000000040504723e */ /* 0x000fc40004807006 */
[----:B------:R-:W-:Y:S02]  /*2650*/  F2FP.SATFINITE.E4M3.F32.PACK_AB_MERGE_C R5, R9, R8, R10 ;  /* 0x000000080905723e */ /* 0x000fe4000480700a */
[----:B------:R-:W-:Y:S02]  /*2660*/  F2FP.SATFINITE.E4M3.F32.PACK_AB_MERGE_C R6, R13, R12, R14 ;  /* 0x0000000c0d06723e */ /* 0x000fe4000480700e */
[----:B------:R-:W-:Y:S02]  /*2670*/  F2FP.SATFINITE.E4M3.F32.PACK_AB_MERGE_C R7, R17, R16, R7 ;  /* 0x000000101107723e */ /* 0x000fe40004807007 */
[----:B------:R-:W-:Y:S02]  /*2680*/  F2FP.SATFINITE.E4M3.F32.PACK_AB_MERGE_C R20, R21, R20, R22 ;  /* 0x000000141514723e */ /* 0x000fe40004807016 */
[----:B------:R-:W-:Y:S01]  /*2690*/  F2FP.SATFINITE.E4M3.F32.PACK_AB_MERGE_C R21, R25, R24, R26 ;  /* 0x000000181915723e */ /* 0x000fe2000480701a */
[----:B-1----:R1:W-:Y:S01]  /*26a0*/  STS.128 [R0+UR8], R4 ;  /* 0x0000000400007988 */ /* 0x0023e20008000c08 */
[----:B------:R-:W-:-:S02]  /*26b0*/  F2FP.SATFINITE.E4M3.F32.PACK_AB_MERGE_C R22, R29, R28, R30 ;  /* 0x0000001c1d16723e */ /* 0x000fc4000480701e */
[----:B------:R-:W-:Y:S02]  /*26c0*/  F2FP.SATFINITE.E4M3.F32.PACK_AB_MERGE_C R23, R33, R32, R34 ;  /* 0x000000202117723e */ /* 0x000fe40004807022 */
[----:B------:R-:W-:Y:S02]  /*26d0*/  F2FP.SATFINITE.E4M3.F32.PACK_AB_MERGE_C R36, R37, R36, R38 ;  /* 0x000000242524723e */ /* 0x000fe40004807026 */
[----:B------:R-:W-:Y:S01]  /*26e0*/  F2FP.SATFINITE.E4M3.F32.PACK_AB_MERGE_C R37, R41, R40, R42 ;  /* 0x000000282925723e */ /* 0x000fe2000480702a */
[----:B------:R1:W-:Y:S01]  /*26f0*/  STS.128 [R2+UR8], R20 ;  /* 0x0000001402007988 */ /* 0x0003e20008000c08 */
[----:B------:R-:W-:Y:S02]  /*2700*/  F2FP.SATFINITE.E4M3.F32.PACK_AB_MERGE_C R38, R45, R44, R46 ;  /* 0x0000002c2d26723e */ /* 0x000fe4000480702e */
[----:B------:R-:W-:Y:S02]  /*2710*/  F2FP.SATFINITE.E4M3.F32.PACK_AB_MERGE_C R39, R49, R48, R50 ;  /* 0x000000303127723e */ /* 0x000fe40004807032 */
[----:B------:R-:W-:-:S02]  /*2720*/  F2FP.SATFINITE.E4M3.F32.PACK_AB_MERGE_C R52, R53, R52, R54 ;  /* 0x000000343534723e */ /* 0x000fc40004807036 */
[----:B------:R-:W-:Y:S01]  /*2730*/  F2FP.SATFINITE.E4M3.F32.PACK_AB_MERGE_C R53, R57, R56, R58 ;  /* 0x000000383935723e */ /* 0x000fe2000480703a */
[----:B------:R1:W-:Y:S01]  /*2740*/  STS.128 [R3+UR8], R36 ;  /* 0x0000002403007988 */ /* 0x0003e20008000c08 */
[----:B------:R-:W-:Y:S02]  /*2750*/  F2FP.SATFINITE.E4M3.F32.PACK_AB_MERGE_C R54, R61, R60, R62 ;  /* 0x0000003c3d36723e */ /* 0x000fe4000480703e */
[----:B------:R-:W-:Y:S02]  /*2760*/  F2FP.SATFINITE.E4M3.F32.PACK_AB_MERGE_C R55, R65, R64, R66 ;  /* 0x000000404137723e */ /* 0x000fe40004807042 */
[----:B------:R-:W-:-:S05]  /*2770*/  LOP3.LUT R8, R0, 0x30, RZ, 0x3c, !PT ;  /* 0x0000003000087812 */ /* 0x000fca00078e3cff */
[----:B------:R1:W-:Y:S01]  /*2780*/  STS.128 [R8+UR8], R52 ;  /* 0x0000003408007988 */ /* 0x0003e20008000c08 */
[----:B------:R2:W-:Y:S06]  /*2790*/  MEMBAR.ALL.CTA ;  /* 0x0000000000007992 */ /* 0x0005ec0000008000 */
[----:B--2---:R-:W2:Y:S02]  /*27a0*/  FENCE.VIEW.ASYNC.S ;  /* 0x00000000000073c6 */ /* 0x004ea40000000000 */
[----:B--2---:R-:W-:Y:S06]  /*27b0*/  BAR.SYNC.DEFER_BLOCKING 0x0 ;  /* 0x0000000000007b1d */ /* 0x004fec0000010000 */
[----:B------:R1:W-:Y:S01]  /*27c0*/  @UP1 UTMASTG.2D [UR8], [UR20] ;  /* 0x00000008140013b5 */ /* 0x0003e20008008000 */
[----:B------:R0:W-:Y:S01]  /*27d0*/  UTMACMDFLUSH ;  /* 0x00000000000079b7 */ /* 0x0001e20000000000 */
[----:B------:R-:W-:-:S04]  /*27e0*/  DEPBAR.LE SB0, 0x0 ;  /* 0x000080000000791a */ /* 0x000fc80000000000 */
[----:B------:R-:W-:Y:S08]  /*27f0*/  BAR.SYNC.DEFER_BLOCKING 0x0 ;  /* 0x0000000000007b1d */ /* 0x000ff00000010000 */
[----:B------:R-:W-:Y:S06]  /*2800*/  BAR.SYNC.DEFER_BLOCKING 0x0 ;  /* 0x0000000000007b1d */ /* 0x000fec0000010000 */
[----:B-1----:R-:W-:Y:S05]  /*2810*/  @P2 BRA `(.L_x_75) ;  /* 0x0000000000a02947 */ /* 0x002fea0003800000 */
[----:B------:R-:W1:Y:S01]  /*2820*/  S2UR UR5, SR_CgaCtaId ;  /* 0x00000000000579c3 */ /* 0x000e620000008800 */
[----:B------:R-:W-:Y:S01]  /*2830*/  NOP ;  /* 0x0000000000007918 */ /* 0x000fe20000000000 */
[----:B------:R-:W-:Y:S01]  /*2840*/  UMOV UR4, 0x50 ;  /* 0x0000005000047882 */ /* 0x000fe20000000000 */
[----:B------:R-:W-:Y:S02]  /*2850*/  IMAD.U32 R0, RZ, RZ, UR23 ;  /* 0x00000017ff007e24 */ /* 0x000fe4000f8e00ff */
[----:B------:R-:W-:Y:S02]  /*2860*/  IMAD.MOV.U32 R3, RZ, RZ, 0xf ;  /* 0x0000000fff037424 */ /* 0x000fe400078e00ff */
[----:B------:R-:W-:Y:S01]  /*2870*/  IMAD.MOV.U32 R7, RZ, RZ, 0x1 ;  /* 0x00000001ff077424 */ /* 0x000fe200078e00ff */
[----:B------:R-:W-:-:S04]  /*2880*/  LOP3.LUT R0, R0, 0xffff, RZ, 0xc0, !PT ;  /* 0x0000ffff00007812 */ /* 0x000fc800078ec0ff */
[----:B------:R-:W-:-:S05]  /*2890*/  SHF.R.U32.HI R0, RZ, 0x5, R0 ;  /* 0x00000005ff007819 */ /* 0x000fca0000011600 */
[----:B------:R-:W-:Y:S01]  /*28a0*/  VIADD R2, R0, 0x10 ;  /* 0x0000001000027836 */ /* 0x000fe20000000000 */
[----:B------:R-:W-:Y:S01]  /*28b0*/  SHF.L.U32 R0, R3, R0, RZ ;  /* 0x0000000003007219 */ /* 0x000fe200000006ff */
[----:B-1----:R-:W-:-:S03]  /*28c0*/  ULEA UR6, UR5, UR4, 0x18 ;  /* 0x0000000405067291 */ /* 0x002fc6000f8ec0ff */
[----:B------:R-:W-:-:S04]  /*28d0*/  SHF.L.U32 R3, R7, R2, RZ ;  /* 0x0000000207037219 */ /* 0x000fc800000006ff */
[----:B------:R-:W-:Y:S02]  /*28e0*/  LOP3.LUT R0, R3, R0, RZ, 0xfc, !PT ;  /* 0x0000000003007212 */ /* 0x000fe400078efcff */
[----:B------:R-:W1:Y:S02]  /*28f0*/  LDS R5, [UR6] ;  /* 0x00000006ff057984 */ /* 0x000e640008000800 */
[C---:B------:R-:W-:Y:S02]  /*2900*/  LOP3.LUT R2, R0.reuse, 0xffff, RZ, 0xc0, !PT ;  /* 0x0000ffff00027812 */ /* 0x040fe400078ec0ff */
[----:B-1----:R-:W-:-:S04]  /*2910*/  LOP3.LUT R3, R0, 0xffff, R5, 0x80, !PT ;  /* 0x0000ffff00037812 */ /* 0x002fc800078e8005 */
[----:B------:R-:W-:-:S13]  /*2920*/  ISETP.NE.AND P0, PT, R3, R2, PT ;  /* 0x000000020300720c */ /* 0x000fda0003f05270 */
[----:B------:R-:W-:Y:S05]  /*2930*/  @P0 BRA `(.L_x_76) ;  /* 0x0000000000500947 */ /* 0x000fea0003800000 */
[----:B------:R-:W-:Y:S02]  /*2940*/  SHF.R.U32.HI R5, RZ, 0x10, R5 ;  /* 0x00000010ff057819 */ /* 0x000fe40000011605 */
[----:B------:R-:W-:-:S04]  /*2950*/  SHF.R.U32.HI R2, RZ, 0x10, R0 ;  /* 0x00000010ff027819 */ /* 0x000fc80000011600 */
[----:B------:R-:W-:-:S04]  /*2960*/  LOP3.LUT R5, R5, R2, RZ, 0xc0, !PT ;  /* 0x0000000205057212 */ /* 0x000fc800078ec0ff */
[----:B------:R-:W-:-:S13]  /*2970*/  ISETP.NE.AND P0, PT, R5, R2, PT ;  /* 0x000000020500720c */ /* 0x000fda0003f05270 */
[----:B------:R-:W-:Y:S05]  /*2980*/  @P0 BRA `(.L_x_77) ;  /* 0x0000000000300947 */ /* 0x000fea0003800000 */
[----:B------:R-:W-:Y:S01]  /*2990*/  R2UR UR4, R0 ;  /* 0x00000000000472ca */ /* 0x000fe200000e0000 */
[----:B------:R-:W-:Y:S01]  /*29a0*/  VOTEU.ANY UR5, UPT, PT ;  /* 0x0000000000057886 */ /* 0x000fe200038e0100 */
[----:B------:R-:W1:Y:S01]  /*29b0*/  S2R R0, SR_LANEID ;  /* 0x0000000000007919 */ /* 0x000e620000000000 */
[----:B------:R-:W-:-:S10]  /*29c0*/  UFLO.U32 UR5, UR5 ;  /* 0x00000005000572bd */ /* 0x000fd400080e0000 */
[----:B------:R-:W-:-:S06]  /*29d0*/  ULOP3.LUT UR4, URZ, UR4, URZ, 0x33, !UPT ;  /* 0x00000004ff047292 */ /* 0x000fcc000f8e33ff */
[----:B------:R-:W-:-:S04]  /*29e0*/  IMAD.U32 R2, RZ, RZ, UR4 ;  /* 0x00000004ff027e24 */ /* 0x000fc8000f8e00ff */
[----:B------:R-:W2:Y:S02]  /*29f0*/  REDUX UR7, R2 ;  /* 0x00000000020773c4 */ /* 0x000ea40000000000 */
[----:B------:R3:W-:Y:S01]  /*2a00*/  UTCATOMSWS.AND URZ, UR4 ;  /* 0x0000000400ff79e3 */ /* 0x0007e20008000000 */
[----:B-1----:R-:W-:Y:S01]  /*2a10*/  ISETP.EQ.U32.AND P0, PT, R0, UR5, PT ;  /* 0x0000000500007c0c */ /* 0x002fe2000bf02070 */
[----:B--2---:R-:W-:-:S12]  /*2a20*/  IMAD.U32 R0, RZ, RZ, UR7 ;  /* 0x00000007ff007e24 */ /* 0x004fd8000f8e00ff */
[----:B------:R3:W-:Y:S01]  /*2a30*/  @P0 ATOMS.AND RZ, [UR6], R0 ;  /* 0x00000000ffff098c */ /* 0x0007e2000a800006 */
[----:B------:R-:W-:Y:S05]  /*2a40*/  BRA `(.L_x_75) ;  /* 0x0000000000147947 */ /* 0x000fea0003800000 */
.L_x_77:
[----:B------:R-:W-:-:S07]  /*2a50*/  MOV R2, 0x2a70 ;  /* 0x00002a7000027802 */ /* 0x000fce0000000f00 */
[----:B------:R-:W-:Y:S05]  /*2a60*/  CALL.REL.NOINC `($__internal_0_$__cuda_sm10x_tcgen05_guardrail_trap_col_being_dealloced_not_returned_by_alloc) ;  /* 0x0000000000447944 */ /* 0x000fea0003c00000 */
[----:B------:R-:W-:Y:S05]  /*2a70*/  BRA `(.L_x_75) ;  /* 0x0000000000087947 */ /* 0x000fea0003800000 */
.L_x_76:
[----:B------:R-:W-:-:S07]  /*2a80*/  MOV R2, 0x2aa0 ;  /* 0x00002aa000027802 */ /* 0x000fce0000000f00 */
[----:B------:R-:W-:Y:S05]  /*2a90*/  CALL.REL.NOINC `($__internal_2_$__cuda_sm10x_tcgen05_guardrail_trap_unallocated_columns_being_dealloced) ;  /* 0x0000000000507944 */ /* 0x000fea0003c00000 */
.L_x_75:
[----:B------:R-:W-:Y:S01]  /*2aa0*/  NOP ;  /* 0x0000000000007918 */ /* 0x000fe20000000000 */
[----:B---3--:R-:W-:Y:S05]  /*2ab0*/  EXIT ;  /* 0x000000000000794d */ /* 0x008fea0003800000 */
.L_x_60:
[----:B------:R-:W1:Y:S02]  /*2ac0*/  SYNCS.PHASECHK.TRANS64.TRYWAIT P0, [UR8+0x10000], RZ ;  /* 0x010000ffff0075a7 */ /* 0x000e640008001108 */
[----:B-1----:R-:W-:Y:S05]  /*2ad0*/  @!P0 BRA `(.L_x_60) ;  /* 0xfffffffc00f88947 */ /* 0x002fea000383ffff */
[----:B------:R-:W-:Y:S05]  /*2ae0*/  BRA `(.L_x_78) ;  /* 0xfffffff000347947 */ /* 0x000fea000383ffff */
.L_x_62:
[----:B------:R-:W1:Y:S02]  /*2af0*/  SYNCS.PHASECHK.TRANS64.TRYWAIT P1, [UR8+0x10020], RZ ;  /* 0x010020ffff0075a7 */ /* 0x000e640008021108 */
[----:B-1----:R-:W-:Y:S05]  /*2b00*/  @!P1 BRA `(.L_x_62) ;  /* 0xfffffffc00f89947 */ /* 0x002fea000383ffff */
[----:B------:R-:W-:Y:S05]  /*2b10*/  BRA `(.L_x_79) ;  /* 0xfffffff000b07947 */ /* 0x000fea000383ffff */
.L_x_63:
[----:B------:R-:W2:Y:S02]  /*2b20*/  SYNCS.PHASECHK.TRANS64.TRYWAIT P0, [UR28+0x10000], R2 ;  /* 0x01000002ff0075a7 */ /* 0x000ea4000800111c */
[----:B--2---:R-:W-:Y:S05]  /*2b30*/  @!P0 BRA `(.L_x_63) ;  /* 0xfffffffc00f88947 */ /* 0x004fea000383ffff */
[----:B------:R-:W-:Y:S05]  /*2b40*/  BRA `(.L_x_80) ;  /* 0xfffffff4002c7947 */ /* 0x000fea000383ffff */
.L_x_65:
[----:B------:R-:W2:Y:S02]  /*2b50*/  SYNCS.PHASECHK.TRANS64.TRYWAIT P0, [UR28+0x10020], R2 ;  /* 0x01002002ff0075a7 */ /* 0x000ea4000800111c */
[----:B--2---:R-:W-:Y:S05]  /*2b60*/  @!P0 BRA `(.L_x_65) ;  /* 0xfffffffc00f88947 */ /* 0x004fea000383ffff */
[----:B------:R-:W-:Y:S05]  /*2b70*/  BRA `(.L_x_81) ;  /* 0xfffffff4009c7947 */ /* 0x000fea000383ffff */
        .weak           $__internal_0_$__cuda_sm10x_tcgen05_guardrail_trap_col_being_dealloced_not_returned_by_alloc
        .type           $__internal_0_$__cuda_sm10x_tcgen05_guardrail_trap_col_being_dealloced_not_returned_by_alloc,@function
        .size           $__internal_0_$__cuda_sm10x_tcgen05_guardrail_trap_col_being_dealloced_not_returned_by_alloc,($__internal_1_$__cuda_sm10x_tcgen05_guardrail_trap_phase_invalid_during_alloc - $__internal_0_$__cuda_sm10x_tcgen05_guardrail_trap_col_being_dealloced_not_returned_by_alloc)
$__internal_0_$__cuda_sm10x_tcgen05_guardrail_trap_col_being_dealloced_not_returned_by_alloc:
[----:B------:R-:W-:Y:S05]  /*2b80*/  BPT.TRAP 0x1 ;  /* 0x000000040000795c */ /* 0x000fea0000300000 */
[----:B------:R-:W-:-:S04]  /*2b90*/  IMAD.MOV.U32 R3, RZ, RZ, 0x0 ;  /* 0x00000000ff037424 */ /* 0x000fc800078e00ff */
[----:B------:R-:W-:Y:S05]  /*2ba0*/  RET.REL.NODEC R2 `(gluon_tcgen05) ;  /* 0xffffffd402147950 */ /* 0x000fea0003c3ffff */
        .weak           $__internal_1_$__cuda_sm10x_tcgen05_guardrail_trap_phase_invalid_during_alloc
        .type           $__internal_1_$__cuda_sm10x_tcgen05_guardrail_trap_phase_invalid_during_alloc,@function
        .size           $__internal_1_$__cuda_sm10x_tcgen05_guardrail_trap_phase_invalid_during_alloc,($__internal_2_$__cuda_sm10x_tcgen05_guardrail_trap_unallocated_columns_being_dealloced - $__internal_1_$__cuda_sm10x_tcgen05_guardrail_trap_phase_invalid_during_alloc)
$__internal_1_$__cuda_sm10x_tcgen05_guardrail_trap_phase_invalid_during_alloc:
[----:B------:R-:W-:Y:S05]  /*2bb0*/  BPT.TRAP 0x1 ;  /* 0x000000040000795c */ /* 0x000fea0000300000 */
[----:B------:R-:W-:-:S04]  /*2bc0*/  IMAD.MOV.U32 R3, RZ, RZ, 0x0 ;  /* 0x00000000ff037424 */ /* 0x000fc800078e00ff */
[----:B------:R-:W-:Y:S05]  /*2bd0*/  RET.REL.NODEC R2 `(gluon_tcgen05) ;  /* 0xffffffd402087950 */ /* 0x000fea0003c3ffff */
        .weak           $__internal_2_$__cuda_sm10x_tcgen05_guardrail_trap_unallocated_columns_being_dealloced
        .type           $__internal_2_$__cuda_sm10x_tcgen05_guardrail_trap_unallocated_columns_being_dealloced,@function
        .size           $__internal_2_$__cuda_sm10x_tcgen05_guardrail_trap_unallocated_columns_being_dealloced,(.L_x_85 - $__internal_2_$__cuda_sm10x_tcgen05_guardrail_trap_unallocated_columns_being_dealloced)
$__internal_2_$__cuda_sm10x_tcgen05_guardrail_trap_unallocated_columns_being_dealloced:
[----:B------:R-:W-:Y:S05]  /*2be0*/  BPT.TRAP 0x1 ;  /* 0x000000040000795c */ /* 0x000fea0000300000 */
[----:B------:R-:W-:-:S04]  /*2bf0*/  IMAD.MOV.U32 R3, RZ, RZ, 0x0 ;  /* 0x00000000ff037424 */ /* 0x000fc800078e00ff */
[----:B------:R-:W-:Y:S05]  /*2c00*/  RET.REL.NODEC R2 `(gluon_tcgen05) ;  /* 0xffffffd002fc7950 */ /* 0x000fea0003c3ffff */
.L_x_82:
[----:B------:R-:W-:-:S00]  /*2c10*/  BRA `(.L_x_82) ;  /* 0xfffffffc00fc7947 */ /* 0x000fc0000383ffff */
[----:B------:R-:W-:-:S00]  /*2c20*/  NOP ;  /* 0x0000000000007918 */ /* 0x000fc00000000000 */
        /* <DEDUP_REMOVED lines=13> */
.L_x_85:


//--------------------- .nv.shared.gluon_tcgen05  --------------------------
	.section	.nv.shared.gluon_tcgen05,"aw",@nobits
	.sectionflags	@""
	.align	16
	.zero		1024


//--------------------- .nv.shared.reserved.0     --------------------------
	.section	.nv.shared.reserved.0,"aw",@nobits
	.align	8
	.weak		__nv_reservedSMEM_offset_0_alias
	.size		__nv_reservedSMEM_offset_0_alias, 0, 64
	.other		__nv_reservedSMEM_offset_0_alias,@"STO_CUDA_RESERVED_SHARED STV_DEFAULT"
__nv_reservedSMEM_offset_0_alias:
	.zero		0
.nv.shared.reserved.0:
	.zero		64
	.weak		__nv_reservedSMEM_allocation_phase
	.type		__nv_reservedSMEM_allocation_phase,@object
	.size		__nv_reservedSMEM_allocation_phase,(.L_0 - __nv_reservedSMEM_allocation_phase)
__nv_reservedSMEM_allocation_phase:
	.zero		1
.L_0:
	.zero		7
	.weak		__nv_reservedSMEM_devtool_atexit_pc
	.type		__nv_reservedSMEM_devtool_atexit_pc,@object
	.size		__nv_reservedSMEM_devtool_atexit_pc,(__nv_reservedSMEM_allocation_mask - __nv_reservedSMEM_devtool_atexit_pc)
__nv_reservedSMEM_devtool_atexit_pc:
	.zero		8
	.weak		__nv_reservedSMEM_allocation_mask
	.type		__nv_reservedSMEM_allocation_mask,@object
	.size		__nv_reservedSMEM_allocation_mask,(.L_2 - __nv_reservedSMEM_allocation_mask)
__nv_reservedSMEM_allocation_mask:
	.zero		4
.L_2:


//--------------------- .nv.constant0.gluon_tcgen05 --------------------------
	.section	.nv.constant0.gluon_tcgen05,"a",@progbits
	.sectionflags	@""
	.align	4
.nv.constant0.gluon_tcgen05:
	.zero		976


//--------------------- SYMBOLS --------------------------

	.type		.nv.reservedSmem.offset0,@object
	.size		.nv.reservedSmem.offset0,0x4
	.type		.nv.reservedSmem.cap,@object
	.size		.nv.reservedSmem.cap,0x4
